//
// Generated by NVIDIA NVVM Compiler
//
// Compiler Build ID: CL-36424714
// Cuda compilation tools, release 13.0, V13.0.88
// Based on NVVM 20.0.0
//

.version 9.0
.target sm_100
.address_size 64

	// .globl	_Z12setup_curandP17curandStateXORWOWmii
.extern .func  (.param .b32 func_retval0) vprintf
(
	.param .b64 vprintf_param_0,
	.param .b64 vprintf_param_1
)
;
.global .align 4 .b8 precalc_xorwow_matrix[102400];
.global .align 4 .b8 precalc_xorwow_offset_matrix[102400];
.global .align 4 .b8 mrg32k3aM1[2304];
.global .align 4 .b8 mrg32k3aM2[2304];
.global .align 4 .b8 mrg32k3aM1SubSeq[2016];
.global .align 4 .b8 mrg32k3aM2SubSeq[2016];
.global .align 4 .b8 mrg32k3aM1Seq[2304];
.global .align 4 .b8 mrg32k3aM2Seq[2304];
.const .align 8 .b8 __cr_lgamma_table[72];
.global .align 1 .b8 $str[17] = {67, 114, 105, 97, 110, 100, 111, 32, 84, 104, 114, 101, 97, 100, 115, 10};
.global .align 1 .b8 $str$1[19] = {65, 110, 116, 101, 115, 32, 100, 111, 32, 108, 97, 99, 111, 32, 102, 111, 114, 10};

.visible .entry _Z12setup_curandP17curandStateXORWOWmii(
	.param .u64 .ptr .align 1 _Z12setup_curandP17curandStateXORWOWmii_param_0,
	.param .u64 _Z12setup_curandP17curandStateXORWOWmii_param_1,
	.param .u32 _Z12setup_curandP17curandStateXORWOWmii_param_2,
	.param .u32 _Z12setup_curandP17curandStateXORWOWmii_param_3
)
{
	.reg .pred 	%p<25>;
	.reg .b32 	%r<413>;
	.reg .b64 	%rd<19>;

	ld.param.u64 	%rd8, [_Z12setup_curandP17curandStateXORWOWmii_param_0];
	ld.param.u64 	%rd9, [_Z12setup_curandP17curandStateXORWOWmii_param_1];
	ld.param.u32 	%r183, [_Z12setup_curandP17curandStateXORWOWmii_param_2];
	ld.param.u32 	%r184, [_Z12setup_curandP17curandStateXORWOWmii_param_3];
	mov.u32 	%r1, %tid.x;
	mul.lo.s32 	%r185, %r184, %r183;
	setp.ge.s32 	%p1, %r1, %r185;
	@%p1 bra 	$L__BB0_44;
	cvta.to.global.u64 	%rd10, %rd8;
	cvt.u64.u32 	%rd18, %r1;
	mul.wide.u32 	%rd11, %r1, 48;
	add.s64 	%rd2, %rd10, %rd11;
	cvt.u32.u64 	%r186, %rd9;
	xor.b32  	%r187, %r186, -1429050551;
	mul.lo.s32 	%r188, %r187, 1099087573;
	{ .reg .b32 tmp; mov.b64 {tmp, %r189}, %rd9; }
	xor.b32  	%r190, %r189, -136515619;
	mul.lo.s32 	%r191, %r190, -1703105765;
	add.s32 	%r192, %r188, %r191;
	add.s32 	%r193, %r192, 6615241;
	add.s32 	%r194, %r188, 123456789;
	st.global.v2.u32 	[%rd2], {%r193, %r194};
	xor.b32  	%r195, %r188, 362436069;
	add.s32 	%r196, %r191, 521288629;
	st.global.v2.u32 	[%rd2+8], {%r195, %r196};
	xor.b32  	%r197, %r191, 88675123;
	add.s32 	%r198, %r188, 5783321;
	st.global.v2.u32 	[%rd2+16], {%r197, %r198};
	setp.eq.s32 	%p2, %r1, 0;
	@%p2 bra 	$L__BB0_43;
	mov.b32 	%r319, 0;
$L__BB0_3:
	and.b64  	%rd4, %rd18, 3;
	setp.eq.s64 	%p3, %rd4, 0;
	@%p3 bra 	$L__BB0_42;
	mul.wide.u32 	%rd12, %r319, 3200;
	mov.u64 	%rd13, precalc_xorwow_matrix;
	add.s64 	%rd5, %rd13, %rd12;
	cvt.u32.u64 	%r3, %rd4;
	mov.b32 	%r320, 0;
$L__BB0_5:
	mov.b32 	%r333, 0;
	mov.u32 	%r334, %r333;
	mov.u32 	%r335, %r333;
	mov.u32 	%r336, %r333;
	mov.u32 	%r337, %r333;
	mov.u32 	%r326, %r333;
$L__BB0_6:
	mul.wide.u32 	%rd14, %r326, 4;
	add.s64 	%rd15, %rd2, %rd14;
	ld.global.u32 	%r11, [%rd15+4];
	shl.b32 	%r12, %r326, 5;
	mov.b32 	%r332, 0;
$L__BB0_7:
	.pragma "nounroll";
	shr.u32 	%r203, %r11, %r332;
	and.b32  	%r204, %r203, 1;
	setp.eq.b32 	%p4, %r204, 1;
	not.pred 	%p5, %p4;
	add.s32 	%r205, %r12, %r332;
	mul.lo.s32 	%r206, %r205, 5;
	mul.wide.u32 	%rd16, %r206, 4;
	add.s64 	%rd6, %rd5, %rd16;
	@%p5 bra 	$L__BB0_9;
	ld.global.u32 	%r207, [%rd6];
	xor.b32  	%r337, %r337, %r207;
	ld.global.u32 	%r208, [%rd6+4];
	xor.b32  	%r336, %r336, %r208;
	ld.global.u32 	%r209, [%rd6+8];
	xor.b32  	%r335, %r335, %r209;
	ld.global.u32 	%r210, [%rd6+12];
	xor.b32  	%r334, %r334, %r210;
	ld.global.u32 	%r211, [%rd6+16];
	xor.b32  	%r333, %r333, %r211;
$L__BB0_9:
	and.b32  	%r213, %r203, 2;
	setp.eq.s32 	%p6, %r213, 0;
	@%p6 bra 	$L__BB0_11;
	ld.global.u32 	%r214, [%rd6+20];
	xor.b32  	%r337, %r337, %r214;
	ld.global.u32 	%r215, [%rd6+24];
	xor.b32  	%r336, %r336, %r215;
	ld.global.u32 	%r216, [%rd6+28];
	xor.b32  	%r335, %r335, %r216;
	ld.global.u32 	%r217, [%rd6+32];
	xor.b32  	%r334, %r334, %r217;
	ld.global.u32 	%r218, [%rd6+36];
	xor.b32  	%r333, %r333, %r218;
$L__BB0_11:
	and.b32  	%r220, %r203, 4;
	setp.eq.s32 	%p7, %r220, 0;
	@%p7 bra 	$L__BB0_13;
	ld.global.u32 	%r221, [%rd6+40];
	xor.b32  	%r337, %r337, %r221;
	ld.global.u32 	%r222, [%rd6+44];
	xor.b32  	%r336, %r336, %r222;
	ld.global.u32 	%r223, [%rd6+48];
	xor.b32  	%r335, %r335, %r223;
	ld.global.u32 	%r224, [%rd6+52];
	xor.b32  	%r334, %r334, %r224;
	ld.global.u32 	%r225, [%rd6+56];
	xor.b32  	%r333, %r333, %r225;
$L__BB0_13:
	and.b32  	%r227, %r203, 8;
	setp.eq.s32 	%p8, %r227, 0;
	@%p8 bra 	$L__BB0_15;
	ld.global.u32 	%r228, [%rd6+60];
	xor.b32  	%r337, %r337, %r228;
	ld.global.u32 	%r229, [%rd6+64];
	xor.b32  	%r336, %r336, %r229;
	ld.global.u32 	%r230, [%rd6+68];
	xor.b32  	%r335, %r335, %r230;
	ld.global.u32 	%r231, [%rd6+72];
	xor.b32  	%r334, %r334, %r231;
	ld.global.u32 	%r232, [%rd6+76];
	xor.b32  	%r333, %r333, %r232;
$L__BB0_15:
	and.b32  	%r234, %r203, 16;
	setp.eq.s32 	%p9, %r234, 0;
	@%p9 bra 	$L__BB0_17;
	ld.global.u32 	%r235, [%rd6+80];
	xor.b32  	%r337, %r337, %r235;
	ld.global.u32 	%r236, [%rd6+84];
	xor.b32  	%r336, %r336, %r236;
	ld.global.u32 	%r237, [%rd6+88];
	xor.b32  	%r335, %r335, %r237;
	ld.global.u32 	%r238, [%rd6+92];
	xor.b32  	%r334, %r334, %r238;
	ld.global.u32 	%r239, [%rd6+96];
	xor.b32  	%r333, %r333, %r239;
$L__BB0_17:
	and.b32  	%r241, %r203, 32;
	setp.eq.s32 	%p10, %r241, 0;
	@%p10 bra 	$L__BB0_19;
	ld.global.u32 	%r242, [%rd6+100];
	xor.b32  	%r337, %r337, %r242;
	ld.global.u32 	%r243, [%rd6+104];
	xor.b32  	%r336, %r336, %r243;
	ld.global.u32 	%r244, [%rd6+108];
	xor.b32  	%r335, %r335, %r244;
	ld.global.u32 	%r245, [%rd6+112];
	xor.b32  	%r334, %r334, %r245;
	ld.global.u32 	%r246, [%rd6+116];
	xor.b32  	%r333, %r333, %r246;
$L__BB0_19:
	and.b32  	%r248, %r203, 64;
	setp.eq.s32 	%p11, %r248, 0;
	@%p11 bra 	$L__BB0_21;
	ld.global.u32 	%r249, [%rd6+120];
	xor.b32  	%r337, %r337, %r249;
	ld.global.u32 	%r250, [%rd6+124];
	xor.b32  	%r336, %r336, %r250;
	ld.global.u32 	%r251, [%rd6+128];
	xor.b32  	%r335, %r335, %r251;
	ld.global.u32 	%r252, [%rd6+132];
	xor.b32  	%r334, %r334, %r252;
	ld.global.u32 	%r253, [%rd6+136];
	xor.b32  	%r333, %r333, %r253;
$L__BB0_21:
	and.b32  	%r255, %r203, 128;
	setp.eq.s32 	%p12, %r255, 0;
	@%p12 bra 	$L__BB0_23;
	ld.global.u32 	%r256, [%rd6+140];
	xor.b32  	%r337, %r337, %r256;
	ld.global.u32 	%r257, [%rd6+144];
	xor.b32  	%r336, %r336, %r257;
	ld.global.u32 	%r258, [%rd6+148];
	xor.b32  	%r335, %r335, %r258;
	ld.global.u32 	%r259, [%rd6+152];
	xor.b32  	%r334, %r334, %r259;
	ld.global.u32 	%r260, [%rd6+156];
	xor.b32  	%r333, %r333, %r260;
$L__BB0_23:
	and.b32  	%r262, %r203, 256;
	setp.eq.s32 	%p13, %r262, 0;
	@%p13 bra 	$L__BB0_25;
	ld.global.u32 	%r263, [%rd6+160];
	xor.b32  	%r337, %r337, %r263;
	ld.global.u32 	%r264, [%rd6+164];
	xor.b32  	%r336, %r336, %r264;
	ld.global.u32 	%r265, [%rd6+168];
	xor.b32  	%r335, %r335, %r265;
	ld.global.u32 	%r266, [%rd6+172];
	xor.b32  	%r334, %r334, %r266;
	ld.global.u32 	%r267, [%rd6+176];
	xor.b32  	%r333, %r333, %r267;
$L__BB0_25:
	and.b32  	%r269, %r203, 512;
	setp.eq.s32 	%p14, %r269, 0;
	@%p14 bra 	$L__BB0_27;
	ld.global.u32 	%r270, [%rd6+180];
	xor.b32  	%r337, %r337, %r270;
	ld.global.u32 	%r271, [%rd6+184];
	xor.b32  	%r336, %r336, %r271;
	ld.global.u32 	%r272, [%rd6+188];
	xor.b32  	%r335, %r335, %r272;
	ld.global.u32 	%r273, [%rd6+192];
	xor.b32  	%r334, %r334, %r273;
	ld.global.u32 	%r274, [%rd6+196];
	xor.b32  	%r333, %r333, %r274;
$L__BB0_27:
	and.b32  	%r276, %r203, 1024;
	setp.eq.s32 	%p15, %r276, 0;
	@%p15 bra 	$L__BB0_29;
	ld.global.u32 	%r277, [%rd6+200];
	xor.b32  	%r337, %r337, %r277;
	ld.global.u32 	%r278, [%rd6+204];
	xor.b32  	%r336, %r336, %r278;
	ld.global.u32 	%r279, [%rd6+208];
	xor.b32  	%r335, %r335, %r279;
	ld.global.u32 	%r280, [%rd6+212];
	xor.b32  	%r334, %r334, %r280;
	ld.global.u32 	%r281, [%rd6+216];
	xor.b32  	%r333, %r333, %r281;
$L__BB0_29:
	and.b32  	%r283, %r203, 2048;
	setp.eq.s32 	%p16, %r283, 0;
	@%p16 bra 	$L__BB0_31;
	ld.global.u32 	%r284, [%rd6+220];
	xor.b32  	%r337, %r337, %r284;
	ld.global.u32 	%r285, [%rd6+224];
	xor.b32  	%r336, %r336, %r285;
	ld.global.u32 	%r286, [%rd6+228];
	xor.b32  	%r335, %r335, %r286;
	ld.global.u32 	%r287, [%rd6+232];
	xor.b32  	%r334, %r334, %r287;
	ld.global.u32 	%r288, [%rd6+236];
	xor.b32  	%r333, %r333, %r288;
$L__BB0_31:
	and.b32  	%r290, %r203, 4096;
	setp.eq.s32 	%p17, %r290, 0;
	@%p17 bra 	$L__BB0_33;
	ld.global.u32 	%r291, [%rd6+240];
	xor.b32  	%r337, %r337, %r291;
	ld.global.u32 	%r292, [%rd6+244];
	xor.b32  	%r336, %r336, %r292;
	ld.global.u32 	%r293, [%rd6+248];
	xor.b32  	%r335, %r335, %r293;
	ld.global.u32 	%r294, [%rd6+252];
	xor.b32  	%r334, %r334, %r294;
	ld.global.u32 	%r295, [%rd6+256];
	xor.b32  	%r333, %r333, %r295;
$L__BB0_33:
	and.b32  	%r297, %r203, 8192;
	setp.eq.s32 	%p18, %r297, 0;
	@%p18 bra 	$L__BB0_35;
	ld.global.u32 	%r298, [%rd6+260];
	xor.b32  	%r337, %r337, %r298;
	ld.global.u32 	%r299, [%rd6+264];
	xor.b32  	%r336, %r336, %r299;
	ld.global.u32 	%r300, [%rd6+268];
	xor.b32  	%r335, %r335, %r300;
	ld.global.u32 	%r301, [%rd6+272];
	xor.b32  	%r334, %r334, %r301;
	ld.global.u32 	%r302, [%rd6+276];
	xor.b32  	%r333, %r333, %r302;
$L__BB0_35:
	and.b32  	%r304, %r203, 16384;
	setp.eq.s32 	%p19, %r304, 0;
	@%p19 bra 	$L__BB0_37;
	ld.global.u32 	%r305, [%rd6+280];
	xor.b32  	%r337, %r337, %r305;
	ld.global.u32 	%r306, [%rd6+284];
	xor.b32  	%r336, %r336, %r306;
	ld.global.u32 	%r307, [%rd6+288];
	xor.b32  	%r335, %r335, %r307;
	ld.global.u32 	%r308, [%rd6+292];
	xor.b32  	%r334, %r334, %r308;
	ld.global.u32 	%r309, [%rd6+296];
	xor.b32  	%r333, %r333, %r309;
$L__BB0_37:
	and.b32  	%r311, %r203, 32768;
	setp.eq.s32 	%p20, %r311, 0;
	@%p20 bra 	$L__BB0_39;
	ld.global.u32 	%r312, [%rd6+300];
	xor.b32  	%r337, %r337, %r312;
	ld.global.u32 	%r313, [%rd6+304];
	xor.b32  	%r336, %r336, %r313;
	ld.global.u32 	%r314, [%rd6+308];
	xor.b32  	%r335, %r335, %r314;
	ld.global.u32 	%r315, [%rd6+312];
	xor.b32  	%r334, %r334, %r315;
	ld.global.u32 	%r316, [%rd6+316];
	xor.b32  	%r333, %r333, %r316;
$L__BB0_39:
	add.s32 	%r332, %r332, 16;
	setp.ne.s32 	%p21, %r332, 32;
	@%p21 bra 	$L__BB0_7;
	mad.lo.s32 	%r317, %r326, -31, %r12;
	add.s32 	%r326, %r317, 1;
	setp.ne.s32 	%p22, %r326, 5;
	@%p22 bra 	$L__BB0_6;
	st.global.u32 	[%rd2+4], %r337;
	st.global.u32 	[%rd2+8], %r336;
	st.global.u32 	[%rd2+12], %r335;
	st.global.u32 	[%rd2+16], %r334;
	st.global.u32 	[%rd2+20], %r333;
	add.s32 	%r320, %r320, 1;
	setp.lt.u32 	%p23, %r320, %r3;
	@%p23 bra 	$L__BB0_5;
$L__BB0_42:
	shr.u64 	%rd7, %rd18, 2;
	add.s32 	%r319, %r319, 1;
	setp.gt.u64 	%p24, %rd18, 3;
	mov.u64 	%rd18, %rd7;
	@%p24 bra 	$L__BB0_3;
$L__BB0_43:
	mov.b32 	%r318, 0;
	st.global.v2.u32 	[%rd2+24], {%r318, %r318};
	st.global.u32 	[%rd2+32], %r318;
	mov.b64 	%rd17, 0;
	st.global.u64 	[%rd2+40], %rd17;
$L__BB0_44:
	ret;

}
	// .globl	_Z6kernelPiS_S_S_iiiP17curandStateXORWOW
.visible .entry _Z6kernelPiS_S_S_iiiP17curandStateXORWOW(
	.param .u64 .ptr .align 1 _Z6kernelPiS_S_S_iiiP17curandStateXORWOW_param_0,
	.param .u64 .ptr .align 1 _Z6kernelPiS_S_S_iiiP17curandStateXORWOW_param_1,
	.param .u64 .ptr .align 1 _Z6kernelPiS_S_S_iiiP17curandStateXORWOW_param_2,
	.param .u64 .ptr .align 1 _Z6kernelPiS_S_S_iiiP17curandStateXORWOW_param_3,
	.param .u32 _Z6kernelPiS_S_S_iiiP17curandStateXORWOW_param_4,
	.param .u32 _Z6kernelPiS_S_S_iiiP17curandStateXORWOW_param_5,
	.param .u32 _Z6kernelPiS_S_S_iiiP17curandStateXORWOW_param_6,
	.param .u64 .ptr .align 1 _Z6kernelPiS_S_S_iiiP17curandStateXORWOW_param_7
)
{
	.reg .pred 	%p<55>;
	.reg .b32 	%r<210>;
	.reg .b32 	%f<2>;
	.reg .b64 	%rd<33>;
	.reg .b64 	%fd<2>;

	ld.param.u64 	%rd13, [_Z6kernelPiS_S_S_iiiP17curandStateXORWOW_param_0];
	ld.param.u64 	%rd14, [_Z6kernelPiS_S_S_iiiP17curandStateXORWOW_param_1];
	ld.param.u64 	%rd15, [_Z6kernelPiS_S_S_iiiP17curandStateXORWOW_param_2];
	ld.param.u32 	%r82, [_Z6kernelPiS_S_S_iiiP17curandStateXORWOW_param_4];
	ld.param.u32 	%r83, [_Z6kernelPiS_S_S_iiiP17curandStateXORWOW_param_5];
	ld.param.u32 	%r84, [_Z6kernelPiS_S_S_iiiP17curandStateXORWOW_param_6];
	ld.param.u64 	%rd12, [_Z6kernelPiS_S_S_iiiP17curandStateXORWOW_param_7];
	cvta.to.global.u64 	%rd1, %rd15;
	cvta.to.global.u64 	%rd2, %rd13;
	cvta.to.global.u64 	%rd3, %rd14;
	mov.u64 	%rd16, $str;
	cvta.global.u64 	%rd17, %rd16;
	{ // callseq 0, 0
	.param .b64 param0;
	st.param.b64 	[param0], %rd17;
	.param .b64 param1;
	st.param.b64 	[param1], 0;
	.param .b32 retval0;
	call.uni (retval0), 
	vprintf, 
	(
	param0, 
	param1
	);
	ld.param.b32 	%r85, [retval0];
	} // callseq 0
	mov.u32 	%r1, %tid.x;
	mul.lo.s32 	%r87, %r83, %r82;
	setp.ge.s32 	%p1, %r1, %r87;
	@%p1 bra 	$L__BB1_58;
	cvta.to.global.u64 	%rd18, %rd12;
	mul.wide.u32 	%rd19, %r1, 48;
	add.s64 	%rd4, %rd18, %rd19;
	ld.global.v2.u32 	{%r202, %r201}, [%rd4];
	ld.global.v2.u32 	{%r200, %r199}, [%rd4+8];
	ld.global.v2.u32 	{%r198, %r197}, [%rd4+16];
	ld.global.v2.u32 	{%r8, %r9}, [%rd4+24];
	ld.global.f32 	%f1, [%rd4+32];
	ld.global.f64 	%fd1, [%rd4+40];
	mov.u64 	%rd20, $str$1;
	cvta.global.u64 	%rd21, %rd20;
	{ // callseq 1, 0
	.param .b64 param0;
	st.param.b64 	[param0], %rd21;
	.param .b64 param1;
	st.param.b64 	[param1], 0;
	.param .b32 retval0;
	call.uni (retval0), 
	vprintf, 
	(
	param0, 
	param1
	);
	ld.param.b32 	%r88, [retval0];
	} // callseq 1
	setp.lt.s32 	%p2, %r84, 1;
	mov.u64 	%rd32, %rd3;
	@%p2 bra 	$L__BB1_55;
	add.s32 	%r10, %r83, -1;
	add.s32 	%r11, %r82, -1;
	sub.s32 	%r12, %r1, %r83;
	setp.eq.s32 	%p3, %r84, 1;
	mul.wide.u32 	%rd22, %r1, 4;
	add.s64 	%rd5, %rd2, %rd22;
	mul.wide.s32 	%rd23, %r12, 4;
	add.s64 	%rd6, %rd2, %rd23;
	add.s64 	%rd7, %rd3, %rd22;
	mul.wide.s32 	%rd24, %r83, 4;
	add.s64 	%rd8, %rd5, %rd24;
	mov.u32 	%r181, %r200;
	mov.u32 	%r180, %r199;
	mov.u32 	%r179, %r198;
	mov.u32 	%r178, %r197;
	@%p3 bra 	$L__BB1_37;
	mul.wide.s32 	%rd25, %r12, 4;
	add.s64 	%rd9, %rd3, %rd25;
	and.b32  	%r91, %r84, 2147483646;
	neg.s32 	%r164, %r91;
	mov.u32 	%r181, %r200;
	mov.u32 	%r180, %r199;
	mov.u32 	%r179, %r198;
	mov.u32 	%r178, %r197;
$L__BB1_4:
	bar.sync 	0;
	ld.global.u32 	%r177, [%rd5];
	setp.gt.s32 	%p4, %r177, -2;
	@%p4 bra 	$L__BB1_8;
	setp.eq.s32 	%p7, %r177, -3;
	@%p7 bra 	$L__BB1_19;
	setp.eq.s32 	%p8, %r177, -2;
	mov.u32 	%r171, %r178;
	mov.u32 	%r172, %r179;
	mov.u32 	%r173, %r180;
	mov.u32 	%r174, %r181;
	@%p8 bra 	$L__BB1_7;
	bra.uni 	$L__BB1_20;
$L__BB1_7:
	atom.global.add.u32 	%r94, [%rd1], 1;
	mov.b32 	%r177, -3;
	mov.u32 	%r171, %r178;
	mov.u32 	%r172, %r179;
	mov.u32 	%r173, %r180;
	mov.u32 	%r174, %r181;
	bra.uni 	$L__BB1_20;
$L__BB1_8:
	setp.eq.s32 	%p5, %r177, -1;
	@%p5 bra 	$L__BB1_18;
	setp.ne.s32 	%p6, %r177, 1;
	mov.u32 	%r171, %r178;
	mov.u32 	%r172, %r179;
	mov.u32 	%r173, %r180;
	mov.u32 	%r174, %r181;
	@%p6 bra 	$L__BB1_20;
	rem.s32 	%r22, %r1, %r83;
	setp.eq.s32 	%p11, %r22, 0;
	@%p11 bra 	$L__BB1_12;
	ld.global.u32 	%r108, [%rd5+-4];
	setp.lt.s32 	%p12, %r108, 0;
	mov.b32 	%r177, -1;
	mov.u32 	%r171, %r178;
	mov.u32 	%r172, %r179;
	mov.u32 	%r173, %r180;
	mov.u32 	%r174, %r181;
	@%p12 bra 	$L__BB1_20;
$L__BB1_12:
	setp.ge.s32 	%p13, %r22, %r10;
	@%p13 bra 	$L__BB1_14;
	ld.global.u32 	%r110, [%rd5+4];
	setp.lt.s32 	%p14, %r110, 0;
	mov.b32 	%r177, -1;
	mov.u32 	%r171, %r178;
	mov.u32 	%r172, %r179;
	mov.u32 	%r173, %r180;
	mov.u32 	%r174, %r181;
	@%p14 bra 	$L__BB1_20;
$L__BB1_14:
	div.s32 	%r23, %r1, %r83;
	setp.ge.s32 	%p15, %r23, %r11;
	@%p15 bra 	$L__BB1_16;
	ld.global.u32 	%r112, [%rd8];
	setp.lt.s32 	%p16, %r112, 0;
	mov.b32 	%r177, -1;
	mov.u32 	%r171, %r178;
	mov.u32 	%r172, %r179;
	mov.u32 	%r173, %r180;
	mov.u32 	%r174, %r181;
	@%p16 bra 	$L__BB1_20;
$L__BB1_16:
	setp.lt.s32 	%p17, %r23, 1;
	mov.b32 	%r177, 1;
	mov.u32 	%r171, %r178;
	mov.u32 	%r172, %r179;
	mov.u32 	%r173, %r180;
	mov.u32 	%r174, %r181;
	@%p17 bra 	$L__BB1_20;
	ld.global.u32 	%r114, [%rd6];
	setp.gt.s32 	%p18, %r114, -1;
	selp.b32 	%r177, 1, -1, %p18;
	mov.u32 	%r171, %r178;
	mov.u32 	%r172, %r179;
	mov.u32 	%r173, %r180;
	mov.u32 	%r174, %r181;
	bra.uni 	$L__BB1_20;
$L__BB1_18:
	shr.u32 	%r95, %r201, 2;
	xor.b32  	%r96, %r95, %r201;
	shl.b32 	%r97, %r178, 4;
	shl.b32 	%r98, %r96, 1;
	xor.b32  	%r99, %r97, %r98;
	xor.b32  	%r100, %r99, %r178;
	xor.b32  	%r171, %r100, %r96;
	add.s32 	%r202, %r202, 362437;
	add.s32 	%r101, %r171, %r202;
	mul.hi.u32 	%r102, %r101, -776530087;
	shr.u32 	%r103, %r102, 13;
	mul.lo.s32 	%r104, %r103, 10000;
	sub.s32 	%r105, %r101, %r104;
	setp.lt.u32 	%p9, %r105, 1000;
	setp.lt.u32 	%p10, %r105, 4000;
	selp.b32 	%r106, -1, -2, %p10;
	selp.b32 	%r177, 1, %r106, %p9;
	mov.u32 	%r172, %r178;
	mov.u32 	%r173, %r179;
	mov.u32 	%r174, %r180;
	mov.u32 	%r201, %r181;
	bra.uni 	$L__BB1_20;
$L__BB1_19:
	mov.b32 	%r177, 0;
	mov.u32 	%r171, %r178;
	mov.u32 	%r172, %r179;
	mov.u32 	%r173, %r180;
	mov.u32 	%r174, %r181;
$L__BB1_20:
	bar.sync 	0;
	st.global.u32 	[%rd7], %r177;
	bar.sync 	0;
	bar.sync 	0;
	ld.global.u32 	%r184, [%rd7];
	setp.gt.s32 	%p19, %r184, -2;
	@%p19 bra 	$L__BB1_24;
	setp.eq.s32 	%p22, %r184, -3;
	@%p22 bra 	$L__BB1_34;
	setp.eq.s32 	%p23, %r184, -2;
	mov.u32 	%r178, %r171;
	mov.u32 	%r179, %r172;
	mov.u32 	%r180, %r173;
	mov.u32 	%r181, %r174;
	@%p23 bra 	$L__BB1_23;
	bra.uni 	$L__BB1_36;
$L__BB1_23:
	atom.global.add.u32 	%r117, [%rd1], 1;
	mov.b32 	%r184, -3;
	mov.u32 	%r178, %r171;
	mov.u32 	%r179, %r172;
	mov.u32 	%r180, %r173;
	mov.u32 	%r181, %r174;
	bra.uni 	$L__BB1_36;
$L__BB1_24:
	setp.eq.s32 	%p20, %r184, -1;
	@%p20 bra 	$L__BB1_35;
	setp.eq.s32 	%p21, %r184, 1;
	mov.u32 	%r178, %r171;
	mov.u32 	%r179, %r172;
	mov.u32 	%r180, %r173;
	mov.u32 	%r181, %r174;
	@%p21 bra 	$L__BB1_26;
	bra.uni 	$L__BB1_36;
$L__BB1_26:
	rem.s32 	%r39, %r1, %r83;
	setp.eq.s32 	%p26, %r39, 0;
	@%p26 bra 	$L__BB1_28;
	ld.global.u32 	%r131, [%rd7+-4];
	setp.lt.s32 	%p27, %r131, 0;
	mov.b32 	%r184, -1;
	mov.u32 	%r178, %r171;
	mov.u32 	%r179, %r172;
	mov.u32 	%r180, %r173;
	mov.u32 	%r181, %r174;
	@%p27 bra 	$L__BB1_36;
$L__BB1_28:
	setp.ge.s32 	%p28, %r39, %r10;
	@%p28 bra 	$L__BB1_30;
	ld.global.u32 	%r133, [%rd7+4];
	setp.lt.s32 	%p29, %r133, 0;
	mov.b32 	%r184, -1;
	mov.u32 	%r178, %r171;
	mov.u32 	%r179, %r172;
	mov.u32 	%r180, %r173;
	mov.u32 	%r181, %r174;
	@%p29 bra 	$L__BB1_36;
$L__BB1_30:
	div.s32 	%r40, %r1, %r83;
	setp.ge.s32 	%p30, %r40, %r11;
	@%p30 bra 	$L__BB1_32;
	mul.wide.s32 	%rd26, %r83, 4;
	add.s64 	%rd27, %rd7, %rd26;
	ld.global.u32 	%r135, [%rd27];
	setp.lt.s32 	%p31, %r135, 0;
	mov.b32 	%r184, -1;
	mov.u32 	%r178, %r171;
	mov.u32 	%r179, %r172;
	mov.u32 	%r180, %r173;
	mov.u32 	%r181, %r174;
	@%p31 bra 	$L__BB1_36;
$L__BB1_32:
	setp.lt.s32 	%p32, %r40, 1;
	mov.b32 	%r184, 1;
	mov.u32 	%r178, %r171;
	mov.u32 	%r179, %r172;
	mov.u32 	%r180, %r173;
	mov.u32 	%r181, %r174;
	@%p32 bra 	$L__BB1_36;
	ld.global.u32 	%r137, [%rd9];
	setp.gt.s32 	%p33, %r137, -1;
	selp.b32 	%r184, 1, -1, %p33;
	mov.u32 	%r178, %r171;
	mov.u32 	%r179, %r172;
	mov.u32 	%r180, %r173;
	mov.u32 	%r181, %r174;
	bra.uni 	$L__BB1_36;
$L__BB1_34:
	mov.b32 	%r184, 0;
	mov.u32 	%r178, %r171;
	mov.u32 	%r179, %r172;
	mov.u32 	%r180, %r173;
	mov.u32 	%r181, %r174;
	bra.uni 	$L__BB1_36;
$L__BB1_35:
	shr.u32 	%r118, %r201, 2;
	xor.b32  	%r119, %r118, %r201;
	shl.b32 	%r120, %r171, 4;
	shl.b32 	%r121, %r119, 1;
	xor.b32  	%r122, %r120, %r121;
	xor.b32  	%r123, %r122, %r171;
	xor.b32  	%r178, %r123, %r119;
	add.s32 	%r202, %r202, 362437;
	add.s32 	%r124, %r178, %r202;
	mul.hi.u32 	%r125, %r124, -776530087;
	shr.u32 	%r126, %r125, 13;
	mul.lo.s32 	%r127, %r126, 10000;
	sub.s32 	%r128, %r124, %r127;
	setp.lt.u32 	%p24, %r128, 1000;
	setp.lt.u32 	%p25, %r128, 4000;
	selp.b32 	%r129, -1, -2, %p25;
	selp.b32 	%r184, 1, %r129, %p24;
	mov.u32 	%r179, %r171;
	mov.u32 	%r180, %r172;
	mov.u32 	%r181, %r173;
	mov.u32 	%r201, %r174;
$L__BB1_36:
	bar.sync 	0;
	st.global.u32 	[%rd5], %r184;
	bar.sync 	0;
	add.s32 	%r164, %r164, 2;
	setp.ne.s32 	%p34, %r164, 0;
	@%p34 bra 	$L__BB1_4;
$L__BB1_37:
	and.b32  	%r138, %r84, 1;
	setp.eq.b32 	%p35, %r138, 1;
	not.pred 	%p36, %p35;
	mov.u32 	%r197, %r178;
	mov.u32 	%r198, %r179;
	mov.u32 	%r199, %r180;
	mov.u32 	%r200, %r181;
	mov.u64 	%rd32, %rd2;
	@%p36 bra 	$L__BB1_55;
	bar.sync 	0;
	ld.global.u32 	%r203, [%rd5];
	setp.gt.s32 	%p37, %r203, -2;
	@%p37 bra 	$L__BB1_42;
	setp.eq.s32 	%p40, %r203, -3;
	@%p40 bra 	$L__BB1_52;
	setp.eq.s32 	%p41, %r203, -2;
	mov.u32 	%r197, %r178;
	mov.u32 	%r198, %r179;
	mov.u32 	%r199, %r180;
	mov.u32 	%r200, %r181;
	@%p41 bra 	$L__BB1_41;
	bra.uni 	$L__BB1_54;
$L__BB1_41:
	atom.global.add.u32 	%r141, [%rd1], 1;
	mov.b32 	%r203, -3;
	mov.u32 	%r197, %r178;
	mov.u32 	%r198, %r179;
	mov.u32 	%r199, %r180;
	mov.u32 	%r200, %r181;
	bra.uni 	$L__BB1_54;
$L__BB1_42:
	setp.eq.s32 	%p38, %r203, -1;
	@%p38 bra 	$L__BB1_53;
	setp.eq.s32 	%p39, %r203, 1;
	mov.u32 	%r197, %r178;
	mov.u32 	%r198, %r179;
	mov.u32 	%r199, %r180;
	mov.u32 	%r200, %r181;
	@%p39 bra 	$L__BB1_44;
	bra.uni 	$L__BB1_54;
$L__BB1_44:
	rem.s32 	%r66, %r1, %r83;
	setp.eq.s32 	%p44, %r66, 0;
	@%p44 bra 	$L__BB1_46;
	ld.global.u32 	%r155, [%rd5+-4];
	setp.lt.s32 	%p45, %r155, 0;
	mov.b32 	%r203, -1;
	mov.u32 	%r197, %r178;
	mov.u32 	%r198, %r179;
	mov.u32 	%r199, %r180;
	mov.u32 	%r200, %r181;
	@%p45 bra 	$L__BB1_54;
$L__BB1_46:
	setp.ge.s32 	%p46, %r66, %r10;
	@%p46 bra 	$L__BB1_48;
	ld.global.u32 	%r157, [%rd5+4];
	setp.lt.s32 	%p47, %r157, 0;
	mov.b32 	%r203, -1;
	mov.u32 	%r197, %r178;
	mov.u32 	%r198, %r179;
	mov.u32 	%r199, %r180;
	mov.u32 	%r200, %r181;
	@%p47 bra 	$L__BB1_54;
$L__BB1_48:
	div.s32 	%r67, %r1, %r83;
	setp.ge.s32 	%p48, %r67, %r11;
	@%p48 bra 	$L__BB1_50;
	ld.global.u32 	%r159, [%rd8];
	setp.lt.s32 	%p49, %r159, 0;
	mov.b32 	%r203, -1;
	mov.u32 	%r197, %r178;
	mov.u32 	%r198, %r179;
	mov.u32 	%r199, %r180;
	mov.u32 	%r200, %r181;
	@%p49 bra 	$L__BB1_54;
$L__BB1_50:
	setp.lt.s32 	%p50, %r67, 1;
	mov.b32 	%r203, 1;
	mov.u32 	%r197, %r178;
	mov.u32 	%r198, %r179;
	mov.u32 	%r199, %r180;
	mov.u32 	%r200, %r181;
	@%p50 bra 	$L__BB1_54;
	ld.global.u32 	%r161, [%rd6];
	setp.gt.s32 	%p51, %r161, -1;
	selp.b32 	%r203, 1, -1, %p51;
	mov.u32 	%r197, %r178;
	mov.u32 	%r198, %r179;
	mov.u32 	%r199, %r180;
	mov.u32 	%r200, %r181;
	bra.uni 	$L__BB1_54;
$L__BB1_52:
	mov.b32 	%r203, 0;
	mov.u32 	%r197, %r178;
	mov.u32 	%r198, %r179;
	mov.u32 	%r199, %r180;
	mov.u32 	%r200, %r181;
	bra.uni 	$L__BB1_54;
$L__BB1_53:
	shr.u32 	%r142, %r201, 2;
	xor.b32  	%r143, %r142, %r201;
	shl.b32 	%r144, %r178, 4;
	shl.b32 	%r145, %r143, 1;
	xor.b32  	%r146, %r144, %r145;
	xor.b32  	%r147, %r146, %r178;
	xor.b32  	%r197, %r147, %r143;
	add.s32 	%r202, %r202, 362437;
	add.s32 	%r148, %r197, %r202;
	mul.hi.u32 	%r149, %r148, -776530087;
	shr.u32 	%r150, %r149, 13;
	mul.lo.s32 	%r151, %r150, 10000;
	sub.s32 	%r152, %r148, %r151;
	setp.lt.u32 	%p42, %r152, 1000;
	setp.lt.u32 	%p43, %r152, 4000;
	selp.b32 	%r153, -1, -2, %p43;
	selp.b32 	%r203, 1, %r153, %p42;
	mov.u32 	%r198, %r178;
	mov.u32 	%r199, %r179;
	mov.u32 	%r200, %r180;
	mov.u32 	%r201, %r181;
$L__BB1_54:
	bar.sync 	0;
	st.global.u32 	[%rd7], %r203;
	bar.sync 	0;
	mov.u64 	%rd32, %rd3;
$L__BB1_55:
	bar.sync 	0;
	mul.wide.u32 	%rd28, %r1, 4;
	add.s64 	%rd29, %rd32, %rd28;
	ld.global.u32 	%r162, [%rd29];
	setp.eq.s32 	%p52, %r162, 0;
	setp.lt.s32 	%p53, %r162, -1;
	or.pred  	%p54, %p52, %p53;
	@%p54 bra 	$L__BB1_57;
	ld.param.u64 	%rd31, [_Z6kernelPiS_S_S_iiiP17curandStateXORWOW_param_3];
	cvta.to.global.u64 	%rd30, %rd31;
	atom.global.add.u32 	%r163, [%rd30], 1;
$L__BB1_57:
	st.global.v2.u32 	[%rd4], {%r202, %r201};
	st.global.v2.u32 	[%rd4+8], {%r200, %r199};
	st.global.v2.u32 	[%rd4+16], {%r198, %r197};
	st.global.v2.u32 	[%rd4+24], {%r8, %r9};
	st.global.f32 	[%rd4+32], %f1;
	st.global.f64 	[%rd4+40], %fd1;
	bar.sync 	0;
$L__BB1_58:
	ret;

}


// ===== COMPILED SASS (sm_100) =====

	.target	sm_100

	.elftype	@"ET_EXEC"


//--------------------- .note.nv.tkinfo           --------------------------
	.section	.note.nv.tkinfo,"",@"SHT_NOTE"
	.sectionflags	@"SHF_NOTE_NV_TKINFO"
	.tkinfo
        /*0018*/ 	.word	0x00000002
        /*0030*/ 	.string	""
        /*0030*/ 	.string	"ptxas"
        /*0030*/ 	.string	"Cuda compilation tools, release 13.0, V13.0.88"
        /*0030*/ 	.string	"Build cuda_13.0.r13.0/compiler.36424714_0"
        /*0030*/ 	.string	"-arch sm_100 -m 64 "



//--------------------- .note.nv.cuinfo           --------------------------
	.section	.note.nv.cuinfo,"",@"SHT_NOTE"
	.sectionflags	@"SHF_NOTE_NV_CUINFO"
        /*0018*/ 	.short	0x0002
        /*001a*/ 	.short	0x0064
        /*001c*/ 	.short	0x0082
	.zero		2


//--------------------- .nv.info                  --------------------------
	.section	.nv.info,"",@"SHT_CUDA_INFO"
	.align	4


	//----- nvinfo : EIATTR_REGCOUNT
	.align		4
        /*0000*/ 	.byte	0x04, 0x2f
        /*0002*/ 	.short	(.L_12 - .L_11)
	.align		4
.L_11:
        /*0004*/ 	.word	index@(_Z12setup_curandP17curandStateXORWOWmii)
        /*0008*/ 	.word	0x0000001f


	//----- nvinfo : EIATTR_FRAME_SIZE
	.align		4
.L_12:
        /*000c*/ 	.byte	0x04, 0x11
        /*000e*/ 	.short	(.L_14 - .L_13)
	.align		4
.L_13:
        /*0010*/ 	.word	index@(_Z12setup_curandP17curandStateXORWOWmii)
        /*0014*/ 	.word	0x00000000


	//----- nvinfo : EIATTR_REGCOUNT
	.align		4
.L_14:
        /*0018*/ 	.byte	0x04, 0x2f
        /*001a*/ 	.short	(.L_16 - .L_15)
	.align		4
.L_15:
        /*001c*/ 	.word	index@(_Z6kernelPiS_S_S_iiiP17curandStateXORWOW)
        /*0020*/ 	.word	0x0000002c


	//----- nvinfo : EIATTR_FRAME_SIZE
	.align		4
.L_16:
        /*0024*/ 	.byte	0x04, 0x11
        /*0026*/ 	.short	(.L_18 - .L_17)
	.align		4
.L_17:
        /*0028*/ 	.word	index@(_Z6kernelPiS_S_S_iiiP17curandStateXORWOW)
        /*002c*/ 	.word	0x00000000


	//----- nvinfo : EIATTR_MIN_STACK_SIZE
	.align		4
.L_18:
        /*0030*/ 	.byte	0x04, 0x12
        /*0032*/ 	.short	(.L_20 - .L_19)
	.align		4
.L_19:
        /*0034*/ 	.word	index@(_Z6kernelPiS_S_S_iiiP17curandStateXORWOW)
        /*0038*/ 	.word	0x00000000


	//----- nvinfo : EIATTR_MIN_STACK_SIZE
	.align		4
.L_20:
        /*003c*/ 	.byte	0x04, 0x12
        /*003e*/ 	.short	(.L_22 - .L_21)
	.align		4
.L_21:
        /*0040*/ 	.word	index@(_Z12setup_curandP17curandStateXORWOWmii)
        /*0044*/ 	.word	0x00000000
.L_22:


//--------------------- .nv.compat                --------------------------
	.section	.nv.compat,"",@"SHT_CUDA_COMPAT_INFO"
	.align	4
        /*0000*/ 	.byte	0x02, 0x09, 0x00, 0x00, 0x02, 0x02, 0x01, 0x00, 0x02, 0x05, 0x05, 0x00, 0x03, 0x07, 0x01, 0x01
        /*0010*/ 	.byte	0x02, 0x03, 0x00, 0x00, 0x02, 0x06, 0x01, 0x00, 0x04, 0x0b, 0x08, 0x00, 0x09, 0x00, 0x00, 0x00
        /*0020*/ 	.byte	0x00, 0x00, 0x00, 0x00


//--------------------- .nv.info._Z6kernelPiS_S_S_iiiP17curandStateXORWOW --------------------------
	.section	.nv.info._Z6kernelPiS_S_S_iiiP17curandStateXORWOW,"",@"SHT_CUDA_INFO"
	.sectionflags	@""
	.align	4


	//----- nvinfo : EIATTR_CUDA_API_VERSION
	.align		4
        /*0000*/ 	.byte	0x04, 0x37
        /*0002*/ 	.short	(.L_24 - .L_23)
.L_23:
        /*0004*/ 	.word	0x00000082


	//----- nvinfo : EIATTR_KPARAM_INFO
	.align		4
.L_24:
        /*0008*/ 	.byte	0x04, 0x17
        /*000a*/ 	.short	(.L_26 - .L_25)
.L_25:
        /*000c*/ 	.word	0x00000000
        /*0010*/ 	.short	0x0007
        /*0012*/ 	.short	0x0030
        /*0014*/ 	.byte	0x00, 0xf5, 0x21, 0x00


	//----- nvinfo : EIATTR_KPARAM_INFO
	.align		4
.L_26:
        /*0018*/ 	.byte	0x04, 0x17
        /*001a*/ 	.short	(.L_28 - .L_27)
.L_27:
        /*001c*/ 	.word	0x00000000
        /*0020*/ 	.short	0x0006
        /*0022*/ 	.short	0x0028
        /*0024*/ 	.byte	0x00, 0xf0, 0x11, 0x00


	//----- nvinfo : EIATTR_KPARAM_INFO
	.align		4
.L_28:
        /*0028*/ 	.byte	0x04, 0x17
        /*002a*/ 	.short	(.L_30 - .L_29)
.L_29:
        /*002c*/ 	.word	0x00000000
        /*0030*/ 	.short	0x0005
        /*0032*/ 	.short	0x0024
        /*0034*/ 	.byte	0x00, 0xf0, 0x11, 0x00


	//----- nvinfo : EIATTR_KPARAM_INFO
	.align		4
.L_30:
        /*0038*/ 	.byte	0x04, 0x17
        /*003a*/ 	.short	(.L_32 - .L_31)
.L_31:
        /*003c*/ 	.word	0x00000000
        /*0040*/ 	.short	0x0004
        /*0042*/ 	.short	0x0020
        /*0044*/ 	.byte	0x00, 0xf0, 0x11, 0x00


	//----- nvinfo : EIATTR_KPARAM_INFO
	.align		4
.L_32:
        /*0048*/ 	.byte	0x04, 0x17
        /*004a*/ 	.short	(.L_34 - .L_33)
.L_33:
        /*004c*/ 	.word	0x00000000
        /*0050*/ 	.short	0x0003
        /*0052*/ 	.short	0x0018
        /*0054*/ 	.byte	0x00, 0xf5, 0x21, 0x00


	//----- nvinfo : EIATTR_KPARAM_INFO
	.align		4
.L_34:
        /*0058*/ 	.byte	0x04, 0x17
        /*005a*/ 	.short	(.L_36 - .L_35)
.L_35:
        /*005c*/ 	.word	0x00000000
        /*0060*/ 	.short	0x0002
        /*0062*/ 	.short	0x0010
        /*0064*/ 	.byte	0x00, 0xf5, 0x21, 0x00


	//----- nvinfo : EIATTR_KPARAM_INFO
	.align		4
.L_36:
        /*0068*/ 	.byte	0x04, 0x17
        /*006a*/ 	.short	(.L_38 - .L_37)
.L_37:
        /*006c*/ 	.word	0x00000000
        /*0070*/ 	.short	0x0001
        /*0072*/ 	.short	0x0008
        /*0074*/ 	.byte	0x00, 0xf5, 0x21, 0x00


	//----- nvinfo : EIATTR_KPARAM_INFO
	.align		4
.L_38:
        /*0078*/ 	.byte	0x04, 0x17
        /*007a*/ 	.short	(.L_40 - .L_39)
.L_39:
        /*007c*/ 	.word	0x00000000
        /*0080*/ 	.short	0x0000
        /*0082*/ 	.short	0x0000
        /*0084*/ 	.byte	0x00, 0xf5, 0x21, 0x00


	//----- nvinfo : EIATTR_SPARSE_MMA_MASK
	.align		4
.L_40:
        /*0088*/ 	.byte	0x03, 0x50
        /*008a*/ 	.short	0x0000


	//----- nvinfo : EIATTR_MAXREG_COUNT
	.align		4
        /*008c*/ 	.byte	0x03, 0x1b
        /*008e*/ 	.short	0x00ff


	//----- nvinfo : EIATTR_NUM_BARRIERS
	.align		4
        /*0090*/ 	.byte	0x02, 0x4c
        /*0092*/ 	.byte	0x01
	.zero		1


	//----- nvinfo : EIATTR_EXTERNS
	.align		4
        /*0094*/ 	.byte	0x04, 0x0f
        /*0096*/ 	.short	(.L_42 - .L_41)


	//   ....[0]....
	.align		4
.L_41:
        /*0098*/ 	.word	index@(vprintf)


	//----- nvinfo : EIATTR_MERCURY_ISA_VERSION
	.align		4
.L_42:
        /*009c*/ 	.byte	0x03, 0x5f
        /*009e*/ 	.short	0x0101


	//----- nvinfo : EIATTR_INT_WARP_WIDE_INSTR_OFFSETS
	.align		4
        /*00a0*/ 	.byte	0x04, 0x31
        /*00a2*/ 	.short	(.L_44 - .L_43)


	//   ....[0]....
.L_43:
        /*00a4*/ 	.word	0x000004b0


	//   ....[1]....
        /*00a8*/ 	.word	0x00000da0


	//   ....[2]....
        /*00ac*/ 	.word	0x00001780


	//   ....[3]....
        /*00b0*/ 	.word	0x00002080


	//----- nvinfo : EIATTR_VRC_CTA_INIT_COUNT
	.align		4
.L_44:
        /*00b4*/ 	.byte	0x02, 0x4a
	.zero		1
	.zero		1


	//----- nvinfo : EIATTR_SYSCALL_OFFSETS
	.align		4
        /*00b8*/ 	.byte	0x04, 0x46
        /*00ba*/ 	.short	(.L_46 - .L_45)


	//   ....[0]....
.L_45:
        /*00bc*/ 	.word	0x00000090


	//   ....[1]....
        /*00c0*/ 	.word	0x000001d0


	//----- nvinfo : EIATTR_EXIT_INSTR_OFFSETS
	.align		4
.L_46:
        /*00c4*/ 	.byte	0x04, 0x1c
        /*00c6*/ 	.short	(.L_48 - .L_47)


	//   ....[0]....
.L_47:
        /*00c8*/ 	.word	0x000000e0


	//   ....[1]....
        /*00cc*/ 	.word	0x00002150


	//----- nvinfo : EIATTR_CRS_STACK_SIZE
	.align		4
.L_48:
        /*00d0*/ 	.byte	0x04, 0x1e
        /*00d2*/ 	.short	(.L_50 - .L_49)
.L_49:
        /*00d4*/ 	.word	0x00000000


	//----- nvinfo : EIATTR_CBANK_PARAM_SIZE
	.align		4
.L_50:
        /*00d8*/ 	.byte	0x03, 0x19
        /*00da*/ 	.short	0x0038


	//----- nvinfo : EIATTR_PARAM_CBANK
	.align		4
        /*00dc*/ 	.byte	0x04, 0x0a
        /*00de*/ 	.short	(.L_52 - .L_51)
	.align		4
.L_51:
        /*00e0*/ 	.word	index@(.nv.constant0._Z6kernelPiS_S_S_iiiP17curandStateXORWOW)
        /*00e4*/ 	.short	0x0380
        /*00e6*/ 	.short	0x0038


	//----- nvinfo : EIATTR_SW_WAR
	.align		4
.L_52:
        /*00e8*/ 	.byte	0x04, 0x36
        /*00ea*/ 	.short	(.L_54 - .L_53)
.L_53:
        /*00ec*/ 	.word	0x00000008
.L_54:


//--------------------- .nv.info._Z12setup_curandP17curandStateXORWOWmii --------------------------
	.section	.nv.info._Z12setup_curandP17curandStateXORWOWmii,"",@"SHT_CUDA_INFO"
	.sectionflags	@""
	.align	4


	//----- nvinfo : EIATTR_CUDA_API_VERSION
	.align		4
        /*0000*/ 	.byte	0x04, 0x37
        /*0002*/ 	.short	(.L_56 - .L_55)
.L_55:
        /*0004*/ 	.word	0x00000082


	//----- nvinfo : EIATTR_KPARAM_INFO
	.align		4
.L_56:
        /*0008*/ 	.byte	0x04, 0x17
        /*000a*/ 	.short	(.L_58 - .L_57)
.L_57:
        /*000c*/ 	.word	0x00000000
        /*0010*/ 	.short	0x0003
        /*0012*/ 	.short	0x0014
        /*0014*/ 	.byte	0x00, 0xf0, 0x11, 0x00


	//----- nvinfo : EIATTR_KPARAM_INFO
	.align		4
.L_58:
        /*0018*/ 	.byte	0x04, 0x17
        /*001a*/ 	.short	(.L_60 - .L_59)
.L_59:
        /*001c*/ 	.word	0x00000000
        /*0020*/ 	.short	0x0002
        /*0022*/ 	.short	0x0010
        /*0024*/ 	.byte	0x00, 0xf0, 0x11, 0x00


	//----- nvinfo : EIATTR_KPARAM_INFO
	.align		4
.L_60:
        /*0028*/ 	.byte	0x04, 0x17
        /*002a*/ 	.short	(.L_62 - .L_61)
.L_61:
        /*002c*/ 	.word	0x00000000
        /*0030*/ 	.short	0x0001
        /*0032*/ 	.short	0x0008
        /*0034*/ 	.byte	0x00, 0xf0, 0x21, 0x00


	//----- nvinfo : EIATTR_KPARAM_INFO
	.align		4
.L_62:
        /*0038*/ 	.byte	0x04, 0x17
        /*003a*/ 	.short	(.L_64 - .L_63)
.L_63:
        /*003c*/ 	.word	0x00000000
        /*0040*/ 	.short	0x0000
        /*0042*/ 	.short	0x0000
        /*0044*/ 	.byte	0x00, 0xf5, 0x21, 0x00


	//----- nvinfo : EIATTR_SPARSE_MMA_MASK
	.align		4
.L_64:
        /*0048*/ 	.byte	0x03, 0x50
        /*004a*/ 	.short	0x0000


	//----- nvinfo : EIATTR_MAXREG_COUNT
	.align		4
        /*004c*/ 	.byte	0x03, 0x1b
        /*004e*/ 	.short	0x00ff


	//----- nvinfo : EIATTR_MERCURY_ISA_VERSION
	.align		4
        /*0050*/ 	.byte	0x03, 0x5f
        /*0052*/ 	.short	0x0101


	//----- nvinfo : EIATTR_VRC_CTA_INIT_COUNT
	.align		4
        /*0054*/ 	.byte	0x02, 0x4a
	.zero		1
	.zero		1


	//----- nvinfo : EIATTR_EXIT_INSTR_OFFSETS
	.align		4
        /*0058*/ 	.byte	0x04, 0x1c
        /*005a*/ 	.short	(.L_66 - .L_65)


	//   ....[0]....
.L_65:
        /*005c*/ 	.word	0x00000050


	//   ....[1]....
        /*0060*/ 	.word	0x00000f60


	//----- nvinfo : EIATTR_CRS_STACK_SIZE
	.align		4
.L_66:
        /*0064*/ 	.byte	0x04, 0x1e
        /*0066*/ 	.short	(.L_68 - .L_67)
.L_67:
        /*0068*/ 	.word	0x00000000


	//----- nvinfo : EIATTR_CBANK_PARAM_SIZE
	.align		4
.L_68:
        /*006c*/ 	.byte	0x03, 0x19
        /*006e*/ 	.short	0x0018


	//----- nvinfo : EIATTR_PARAM_CBANK
	.align		4
        /*0070*/ 	.byte	0x04, 0x0a
        /*0072*/ 	.short	(.L_70 - .L_69)
	.align		4
.L_69:
        /*0074*/ 	.word	index@(.nv.constant0._Z12setup_curandP17curandStateXORWOWmii)
        /*0078*/ 	.short	0x0380
        /*007a*/ 	.short	0x0018


	//----- nvinfo : EIATTR_SW_WAR
	.align		4
.L_70:
        /*007c*/ 	.byte	0x04, 0x36
        /*007e*/ 	.short	(.L_72 - .L_71)
.L_71:
        /*0080*/ 	.word	0x00000008
.L_72:


//--------------------- .nv.callgraph             --------------------------
	.section	.nv.callgraph,"",@"SHT_CUDA_CALLGRAPH"
	.align	4
	.sectionentsize	8
	.align		4
        /*0000*/ 	.word	0x00000000
	.align		4
        /*0004*/ 	.word	0xffffffff
	.align		4
        /*0008*/ 	.word	index@(_Z6kernelPiS_S_S_iiiP17curandStateXORWOW)
	.align		4
        /*000c*/ 	.word	index@(vprintf)
	.align		4
        /*0010*/ 	.word	0x00000000
	.align		4
        /*0014*/ 	.word	0xfffffffe
	.align		4
        /*0018*/ 	.word	0x00000000
	.align		4
        /*001c*/ 	.word	0xfffffffd
	.align		4
        /*0020*/ 	.word	0x00000000
	.align		4
        /*0024*/ 	.word	0xfffffffc


//--------------------- .nv.constant4             --------------------------
	.section	.nv.constant4,"a",@progbits
	.align	8
	.align		8
.nv.constant4:
        /*0000*/ 	.dword	vprintf
	.align		8
        /*0008*/ 	.dword	precalc_xorwow_matrix
	.align		8
        /*0010*/ 	.dword	precalc_xorwow_offset_matrix
	.align		8
        /*0018*/ 	.dword	mrg32k3aM1
	.align		8
        /*0020*/ 	.dword	mrg32k3aM2
	.align		8
        /*0028*/ 	.dword	mrg32k3aM1SubSeq
	.align		8
        /*0030*/ 	.dword	mrg32k3aM2SubSeq
	.align		8
        /*0038*/ 	.dword	mrg32k3aM1Seq
	.align		8
        /*0040*/ 	.dword	mrg32k3aM2Seq
	.align		8
        /*0048*/ 	.dword	$str
	.align		8
        /*0050*/ 	.dword	$str$1


//--------------------- .nv.constant3             --------------------------
	.section	.nv.constant3,"a",@progbits
	.align	8
.nv.constant3:
	.type		__cr_lgamma_table,@object
	.size		__cr_lgamma_table,(.L_8 - __cr_lgamma_table)
__cr_lgamma_table:
        /*0000*/ 	.byte	0x00, 0x00, 0x00, 0x00, 0x00, 0x00, 0x00, 0x00, 0x00, 0x00, 0x00, 0x00, 0x00, 0x00, 0x00, 0x00
        /*0010*/ 	.byte	0xef, 0x39, 0xfa, 0xfe, 0x42, 0x2e, 0xe6, 0x3f, 0x02, 0x20, 0x2a, 0xfa, 0x0b, 0xab, 0xfc, 0x3f
        /*0020*/ 	.byte	0xf9, 0x2c, 0x92, 0x7c, 0xa7, 0x6c, 0x09, 0x40, 0xc9, 0x79, 0x44, 0x3c, 0x64, 0x26, 0x13, 0x40
        /*0030*/ 	.byte	0xca, 0x01, 0xcf, 0x3a, 0x27, 0x51, 0x1a, 0x40, 0x30, 0xcc, 0x2d, 0xf3, 0xe1, 0x0c, 0x21, 0x40
        /*0040*/ 	.byte	0x0d, 0xb7, 0xfc, 0x82, 0x8e, 0x35, 0x25, 0x40
.L_8:


//--------------------- .text._Z6kernelPiS_S_S_iiiP17curandStateXORWOW --------------------------
	.section	.text._Z6kernelPiS_S_S_iiiP17curandStateXORWOW,"ax",@progbits
	.align	128
        .global         _Z6kernelPiS_S_S_iiiP17curandStateXORWOW
        .type           _Z6kernelPiS_S_S_iiiP17curandStateXORWOW,@function
        .size           _Z6kernelPiS_S_S_iiiP17curandStateXORWOW,(.L_x_50 - _Z6kernelPiS_S_S_iiiP17curandStateXORWOW)
        .other          _Z6kernelPiS_S_S_iiiP17curandStateXORWOW,@"STO_CUDA_ENTRY STV_DEFAULT"
_Z6kernelPiS_S_S_iiiP17curandStateXORWOW:
.text._Z6kernelPiS_S_S_iiiP17curandStateXORWOW:
[----:B------:R-:W0:Y:S01]  /*0000*/  LDC R1, c[0x0][0x37c] ;  /* 0x0000df00ff017b82 */ /* 0x000e220000000800 */
[----:B------:R-:W-:Y:S01]  /*0010*/  MOV R2, 0x0 ;  /* 0x0000000000027802 */ /* 0x000fe20000000f00 */
[----:B------:R-:W1:Y:S01]  /*0020*/  LDCU.64 UR4, c[0x4][0x48] ;  /* 0x01000900ff0477ac */ /* 0x000e620008000a00 */
[----:B------:R-:W-:-:S05]  /*0030*/  CS2R R6, SRZ ;  /* 0x0000000000067805 */ /* 0x000fca000001ff00 */
[----:B------:R2:W3:Y:S01]  /*0040*/  LDC.64 R8, c[0x4][R2] ;  /* 0x0100000002087b82 */ /* 0x0004e20000000a00 */
[----:B------:R-:W4:Y:S01]  /*0050*/  LDCU.64 UR36, c[0x0][0x358] ;  /* 0x00006b00ff2477ac */ /* 0x000f220008000a00 */
[----:B-1----:R-:W-:Y:S02]  /*0060*/  IMAD.U32 R4, RZ, RZ, UR4 ;  /* 0x00000004ff047e24 */ /* 0x002fe4000f8e00ff */
[----:B--2---:R-:W-:-:S07]  /*0070*/  IMAD.U32 R5, RZ, RZ, UR5 ;  /* 0x00000005ff057e24 */ /* 0x004fce000f8e00ff */
[----:B------:R-:W-:-:S07]  /*0080*/  LEPC R20, `(.L_x_0) ;  /* 0x000000001014794e */ /* 0x000fce0000000000 */
[----:B0--34-:R-:W-:Y:S05]  /*0090*/  CALL.ABS.NOINC R8 ;  /* 0x0000000008007343 */ /* 0x019fea0003c00000 */
.L_x_0:
[----:B------:R-:W0:Y:S01]  /*00a0*/  S2R R30, SR_TID.X ;  /* 0x00000000001e7919 */ /* 0x000e220000002100 */
[----:B------:R-:W1:Y:S02]  /*00b0*/  LDCU.64 UR4, c[0x0][0x3a0] ;  /* 0x00007400ff0477ac */ /* 0x000e640008000a00 */
[----:B-1----:R-:W-:-:S06]  /*00c0*/  UIMAD UR4, UR5, UR4, URZ ;  /* 0x00000004050472a4 */ /* 0x002fcc000f8e02ff */
[----:B0-----:R-:W-:-:S13]  /*00d0*/  ISETP.GE.AND P0, PT, R30, UR4, PT ;  /* 0x000000041e007c0c */ /* 0x001fda000bf06270 */
[----:B------:R-:W-:Y:S05]  /*00e0*/  @P0 EXIT ;  /* 0x000000000000094d */ /* 0x000fea0003800000 */
[----:B------:R-:W0:Y:S01]  /*00f0*/  LDC.64 R16, c[0x0][0x3b0] ;  /* 0x0000ec00ff107b82 */ /* 0x000e220000000a00 */
[----:B------:R-:W1:Y:S01]  /*0100*/  LDCU.64 UR4, c[0x4][0x50] ;  /* 0x01000a00ff0477ac */ /* 0x000e620008000a00 */
[----:B0-----:R-:W-:-:S05]  /*0110*/  IMAD.WIDE.U32 R16, R30, 0x30, R16 ;  /* 0x000000301e107825 */ /* 0x001fca00078e0010 */
[----:B------:R0:W5:Y:S04]  /*0120*/  LDG.E R31, desc[UR36][R16.64+0x20] ;  /* 0x00002024101f7981 */ /* 0x000168000c1e1900 */
[----:B------:R0:W5:Y:S04]  /*0130*/  LDG.E.64 R18, desc[UR36][R16.64+0x28] ;  /* 0x0000282410127981 */ /* 0x000168000c1e1b00 */
[----:B------:R0:W5:Y:S04]  /*0140*/  LDG.E.64 R28, desc[UR36][R16.64] ;  /* 0x00000024101c7981 */ /* 0x000168000c1e1b00 */
[----:B------:R0:W5:Y:S04]  /*0150*/  LDG.E.64 R26, desc[UR36][R16.64+0x8] ;  /* 0x00000824101a7981 */ /* 0x000168000c1e1b00 */
[----:B------:R0:W5:Y:S04]  /*0160*/  LDG.E.64 R24, desc[UR36][R16.64+0x10] ;  /* 0x0000102410187981 */ /* 0x000168000c1e1b00 */
[----:B------:R0:W5:Y:S01]  /*0170*/  LDG.E.64 R22, desc[UR36][R16.64+0x18] ;  /* 0x0000182410167981 */ /* 0x000162000c1e1b00 */
[----:B------:R-:W2:Y:S01]  /*0180*/  LDC.64 R2, c[0x4][R2] ;  /* 0x0100000002027b82 */ /* 0x000ea20000000a00 */
[----:B-1----:R-:W-:Y:S01]  /*0190*/  IMAD.U32 R4, RZ, RZ, UR4 ;  /* 0x00000004ff047e24 */ /* 0x002fe2000f8e00ff */
[----:B------:R-:W-:-:S02]  /*01a0*/  MOV R5, UR5 ;  /* 0x0000000500057c02 */ /* 0x000fc40008000f00 */
[----:B------:R-:W-:-:S07]  /*01b0*/  CS2R R6, SRZ ;  /* 0x0000000000067805 */ /* 0x000fce000001ff00 */
[----:B------:R-:W-:-:S07]  /*01c0*/  LEPC R20, `(.L_x_1) ;  /* 0x000000001014794e */ /* 0x000fce0000000000 */
[----:B0-2--5:R-:W-:Y:S05]  /*01d0*/  CALL.ABS.NOINC R2 ;  /* 0x0000000002007343 */ /* 0x025fea0003c00000 */
.L_x_1:
[----:B------:R-:W0:Y:S01]  /*01e0*/  LDCU UR4, c[0x0][0x3a8] ;  /* 0x00007500ff0477ac */ /* 0x000e220008000800 */
[----:B------:R-:W1:Y:S01]  /*01f0*/  LDCU.64 UR6, c[0x0][0x388] ;  /* 0x00007100ff0677ac */ /* 0x000e620008000a00 */
[----:B0-----:R-:W-:Y:S01]  /*0200*/  UISETP.GE.AND UP0, UPT, UR4, 0x1, UPT ;  /* 0x000000010400788c */ /* 0x001fe2000bf06270 */
[----:B-1----:R-:W-:Y:S02]  /*0210*/  IMAD.U32 R2, RZ, RZ, UR6 ;  /* 0x00000006ff027e24 */ /* 0x002fe4000f8e00ff */
[----:B------:R-:W-:-:S06]  /*0220*/  IMAD.U32 R3, RZ, RZ, UR7 ;  /* 0x00000007ff037e24 */ /* 0x000fcc000f8e00ff */
[----:B------:R-:W-:Y:S05]  /*0230*/  BRA.U !UP0, `(.L_x_2) ;  /* 0x0000001d08687547 */ /* 0x000fea000b800000 */
[----:B------:R-:W0:Y:S01]  /*0240*/  LDC.64 R4, c[0x0][0x380] ;  /* 0x0000e000ff047b82 */ /* 0x000e220000000a00 */
[----:B------:R-:W-:Y:S01]  /*0250*/  UISETP.NE.AND UP0, UPT, UR4, 0x1, UPT ;  /* 0x000000010400788c */ /* 0x000fe2000bf05270 */
[----:B------:R-:W-:Y:S01]  /*0260*/  IMAD.MOV.U32 R13, RZ, RZ, R26 ;  /* 0x000000ffff0d7224 */ /* 0x000fe200078e001a */
[----:B------:R-:W-:Y:S01]  /*0270*/  MOV R15, R25 ;  /* 0x00000019000f7202 */ /* 0x000fe20000000f00 */
[----:B------:R-:W-:-:S04]  /*0280*/  IMAD.MOV.U32 R14, RZ, RZ, R27 ;  /* 0x000000ffff0e7224 */ /* 0x000fc800078e001b */
[----:B------:R-:W1:Y:S08]  /*0290*/  LDC.64 R8, c[0x0][0x3a0] ;  /* 0x0000e800ff087b82 */ /* 0x000e700000000a00 */
[----:B------:R-:W2:Y:S01]  /*02a0*/  LDC.64 R2, c[0x0][0x388] ;  /* 0x0000e200ff027b82 */ /* 0x000ea20000000a00 */
[C---:B0-----:R-:W-:Y:S01]  /*02b0*/  IMAD.WIDE.U32 R10, R30.reuse, 0x4, R4 ;  /* 0x000000041e0a7825 */ /* 0x041fe200078e0004 */
[----:B-1----:R-:W-:-:S03]  /*02c0*/  IADD3 R21, PT, PT, R30, -R9, RZ ;  /* 0x800000091e157210 */ /* 0x002fc60007ffe0ff */
[----:B------:R-:W-:Y:S02]  /*02d0*/  VIADD R0, R8, 0xffffffff ;  /* 0xffffffff08007836 */ /* 0x000fe40000000000 */
[C---:B------:R-:W-:Y:S02]  /*02e0*/  VIADD R12, R9.reuse, 0xffffffff ;  /* 0xffffffff090c7836 */ /* 0x040fe40000000000 */
[----:B------:R-:W-:-:S04]  /*02f0*/  IMAD.WIDE R8, R9, 0x4, R10 ;  /* 0x0000000409087825 */ /* 0x000fc800078e020a */
[----:B--2---:R-:W-:-:S04]  /*0300*/  IMAD.WIDE.U32 R6, R30, 0x4, R2 ;  /* 0x000000041e067825 */ /* 0x004fc800078e0002 */
[----:B------:R-:W-:Y:S01]  /*0310*/  IMAD.WIDE R4, R21, 0x4, R4 ;  /* 0x0000000415047825 */ /* 0x000fe200078e0204 */
[----:B------:R-:W-:Y:S06]  /*0320*/  BRA.U !UP0, `(.L_x_3) ;  /* 0x0000001108b07547 */ /* 0x000fec000b800000 */
[----:B------:R-:W-:Y:S01]  /*0330*/  ULOP3.LUT UR4, UR4, 0x7ffffffe, URZ, 0xc0, !UPT ;  /* 0x7ffffffe04047892 */ /* 0x000fe2000f8ec0ff */
[----:B------:R-:W-:-:S03]  /*0340*/  IMAD.WIDE R2, R21, 0x4, R2 ;  /* 0x0000000415027825 */ /* 0x000fc600078e0202 */
[----:B------:R-:W-:Y:S01]  /*0350*/  UIADD3 UR4, UPT, UPT, -UR4, URZ, URZ ;  /* 0x000000ff04047290 */ /* 0x000fe2000fffe1ff */
[----:B------:R-:W-:Y:S02]  /*0360*/  IMAD.MOV.U32 R13, RZ, RZ, R26 ;  /* 0x000000ffff0d7224 */ /* 0x000fe400078e001a */
[----:B------:R-:W-:Y:S02]  /*0370*/  IMAD.MOV.U32 R14, RZ, RZ, R27 ;  /* 0x000000ffff0e7224 */ /* 0x000fe400078e001b */
[----:B------:R-:W-:Y:S01]  /*0380*/  IMAD.MOV.U32 R15, RZ, RZ, R25 ;  /* 0x000000ffff0f7224 */ /* 0x000fe200078e0019 */
[----:B------:R-:W-:-:S07]  /*0390*/  MOV R20, UR4 ;  /* 0x0000000400147c02 */ /* 0x000fce0008000f00 */
.L_x_26:
[----:B------:R-:W-:Y:S05]  /*03a0*/  WARPSYNC.ALL ;  /* 0x0000000000007948 */ /* 0x000fea0003800000 */
[----:B------:R-:W-:Y:S06]  /*03b0*/  BAR.SYNC.DEFER_BLOCKING 0x0 ;  /* 0x0000000000007b1d */ /* 0x000fec0000010000 */
[----:B--2---:R-:W2:Y:S01]  /*03c0*/  LDG.E R35, desc[UR36][R10.64] ;  /* 0x000000240a237981 */ /* 0x004ea2000c1e1900 */
[----:B------:R-:W-:Y:S01]  /*03d0*/  VIADD R20, R20, 0x2 ;  /* 0x0000000214147836 */ /* 0x000fe20000000000 */
[----:B------:R-:W-:Y:S04]  /*03e0*/  BSSY.RECONVERGENT B0, `(.L_x_4) ;  /* 0x0000089000007945 */ /* 0x000fe80003800200 */
[----:B------:R-:W-:-:S02]  /*03f0*/  ISETP.NE.AND P0, PT, R20, RZ, PT ;  /* 0x000000ff1400720c */ /* 0x000fc40003f05270 */
[----:B--2---:R-:W-:-:S13]  /*0400*/  ISETP.GT.AND P1, PT, R35, -0x2, PT ;  /* 0xfffffffe2300780c */ /* 0x004fda0003f24270 */
[----:B01----:R-:W-:Y:S05]  /*0410*/  @P1 BRA `(.L_x_5) ;  /* 0x0000000000601947 */ /* 0x003fea0003800000 */
[----:B------:R-:W-:-:S13]  /*0420*/  ISETP.NE.AND P1, PT, R35, -0x3, PT ;  /* 0xfffffffd2300780c */ /* 0x000fda0003f25270 */
[----:B------:R-:W-:Y:S05]  /*0430*/  @!P1 BRA `(.L_x_6) ;  /* 0x0000000000449947 */ /* 0x000fea0003800000 */
[----:B------:R-:W-:Y:S01]  /*0440*/  ISETP.NE.AND P1, PT, R35, -0x2, PT ;  /* 0xfffffffe2300780c */ /* 0x000fe20003f25270 */
[----:B------:R-:W-:Y:S01]  /*0450*/  IMAD.MOV.U32 R21, RZ, RZ, R15 ;  /* 0x000000ffff157224 */ /* 0x000fe200078e000f */
[----:B------:R-:W-:Y:S01]  /*0460*/  MOV R25, R13 ;  /* 0x0000000d00197202 */ /* 0x000fe20000000f00 */
[----:B------:R-:W-:-:S10]  /*0470*/  IMAD.MOV.U32 R26, RZ, RZ, R14 ;  /* 0x000000ffff1a7224 */ /* 0x000fd400078e000e */
[----:B------:R-:W-:Y:S05]  /*0480*/  @P1 BRA `(.L_x_7) ;  /* 0x0000000400f81947 */ /* 0x000fea0003800000 */
[----:B------:R-:W0:Y:S01]  /*0490*/  S2R R21, SR_LANEID ;  /* 0x0000000000157919 */ /* 0x000e220000000000 */
[----:B------:R-:W1:Y:S01]  /*04a0*/  LDC.64 R32, c[0x0][0x390] ;  /* 0x0000e400ff207b82 */ /* 0x000e620000000a00 */
[----:B------:R-:W-:Y:S02]  /*04b0*/  VOTEU.ANY UR4, UPT, PT ;  /* 0x0000000000047886 */ /* 0x000fe400038e0100 */
[----:B------:R-:W-:Y:S02]  /*04c0*/  UFLO.U32 UR5, UR4 ;  /* 0x00000004000572bd */ /* 0x000fe400080e0000 */
[----:B------:R-:W1:Y:S04]  /*04d0*/  POPC R27, UR4 ;  /* 0x00000004001b7d09 */ /* 0x000e680008000000 */
[----:B0-----:R-:W-:-:S13]  /*04e0*/  ISETP.EQ.U32.AND P1, PT, R21, UR5, PT ;  /* 0x0000000515007c0c */ /* 0x001fda000bf22070 */
[----:B-1----:R0:W-:Y:S01]  /*04f0*/  @P1 REDG.E.ADD.STRONG.GPU desc[UR36][R32.64], R27 ;  /* 0x0000001b2000198e */ /* 0x0021e2000c12e124 */
[----:B------:R-:W-:Y:S01]  /*0500*/  IMAD.MOV.U32 R21, RZ, RZ, R15 ;  /* 0x000000ffff157224 */ /* 0x000fe200078e000f */
[----:B------:R-:W-:Y:S01]  /*0510*/  MOV R35, 0xfffffffd ;  /* 0xfffffffd00237802 */ /* 0x000fe20000000f00 */
[----:B------:R-:W-:Y:S02]  /*0520*/  IMAD.MOV.U32 R26, RZ, RZ, R14 ;  /* 0x000000ffff1a7224 */ /* 0x000fe400078e000e */
[----:B------:R-:W-:Y:S01]  /*0530*/  IMAD.MOV.U32 R25, RZ, RZ, R13 ;  /* 0x000000ffff197224 */ /* 0x000fe200078e000d */
[----:B------:R-:W-:Y:S06]  /*0540*/  BRA `(.L_x_7) ;  /* 0x0000000400c87947 */ /* 0x000fec0003800000 */
.L_x_6:
[----:B------:R-:W-:Y:S02]  /*0550*/  HFMA2 R35, -RZ, RZ, 0, 0 ;  /* 0x00000000ff237431 */ /* 0x000fe400000001ff */
[----:B------:R-:W-:Y:S02]  /*0560*/  IMAD.MOV.U32 R21, RZ, RZ, R15 ;  /* 0x000000ffff157224 */ /* 0x000fe400078e000f */
[----:B------:R-:W-:Y:S02]  /*0570*/  IMAD.MOV.U32 R26, RZ, RZ, R14 ;  /* 0x000000ffff1a7224 */ /* 0x000fe400078e000e */
[----:B------:R-:W-:Y:S01]  /*0580*/  IMAD.MOV.U32 R25, RZ, RZ, R13 ;  /* 0x000000ffff197224 */ /* 0x000fe200078e000d */
[----:B------:R-:W-:Y:S06]  /*0590*/  BRA `(.L_x_7) ;  /* 0x0000000400b47947 */ /* 0x000fec0003800000 */
.L_x_5:
[----:B------:R-:W-:-:S13]  /*05a0*/  ISETP.NE.AND P1, PT, R35, -0x1, PT ;  /* 0xffffffff2300780c */ /* 0x000fda0003f25270 */
[----:B------:R-:W-:Y:S05]  /*05b0*/  @!P1 BRA `(.L_x_8) ;  /* 0x00000004005c9947 */ /* 0x000fea0003800000 */
[----:B------:R-:W-:Y:S01]  /*05c0*/  ISETP.NE.AND P1, PT, R35, 0x1, PT ;  /* 0x000000012300780c */ /* 0x000fe20003f25270 */
[----:B------:R-:W-:Y:S02]  /*05d0*/  IMAD.MOV.U32 R21, RZ, RZ, R15 ;  /* 0x000000ffff157224 */ /* 0x000fe400078e000f */
[----:B------:R-:W-:Y:S02]  /*05e0*/  IMAD.MOV.U32 R26, RZ, RZ, R14 ;  /* 0x000000ffff1a7224 */ /* 0x000fe400078e000e */
[----:B------:R-:W-:-:S08]  /*05f0*/  IMAD.MOV.U32 R25, RZ, RZ, R13 ;  /* 0x000000ffff197224 */ /* 0x000fd000078e000d */
[----:B------:R-:W-:Y:S05]  /*0600*/  @P1 BRA `(.L_x_7) ;  /* 0x0000000400981947 */ /* 0x000fea0003800000 */
[----:B------:R-:W0:Y:S01]  /*0610*/  LDC R27, c[0x0][0x3a4] ;  /* 0x0000e900ff1b7b82 */ /* 0x000e220000000800 */
[----:B------:R-:W-:Y:S01]  /*0620*/  IABS R37, R30 ;  /* 0x0000001e00257213 */ /* 0x000fe20000000000 */
[----:B------:R-:W-:Y:S01]  /*0630*/  BSSY.RELIABLE B1, `(.L_x_9) ;  /* 0x0000021000017945 */ /* 0x000fe20003800100 */
[----:B------:R-:W-:Y:S02]  /*0640*/  ISETP.GE.AND P3, PT, R30, RZ, PT ;  /* 0x000000ff1e00720c */ /* 0x000fe40003f66270 */
[-C--:B0-----:R-:W-:Y:S02]  /*0650*/  IABS R32, R27.reuse ;  /* 0x0000001b00207213 */ /* 0x081fe40000000000 */
[----:B------:R-:W-:Y:S02]  /*0660*/  LOP3.LUT R39, RZ, R27, RZ, 0x33, !PT ;  /* 0x0000001bff277212 */ /* 0x000fe400078e33ff */
[----:B------:R-:W0:Y:S08]  /*0670*/  I2F.RP R21, R32 ;  /* 0x0000002000157306 */ /* 0x000e300000209400 */
[----:B0-----:R-:W0:Y:S02]  /*0680*/  MUFU.RCP R21, R21 ;  /* 0x0000001500157308 */ /* 0x001e240000001000 */
[----:B0-----:R-:W-:-:S06]  /*0690*/  IADD3 R34, PT, PT, R21, 0xffffffe, RZ ;  /* 0x0ffffffe15227810 */ /* 0x001fcc0007ffe0ff */
[----:B------:R0:W1:Y:S02]  /*06a0*/  F2I.FTZ.U32.TRUNC.NTZ R35, R34 ;  /* 0x0000002200237305 */ /* 0x000064000021f000 */
[----:B0-----:R-:W-:Y:S02]  /*06b0*/  IMAD.MOV.U32 R34, RZ, RZ, RZ ;  /* 0x000000ffff227224 */ /* 0x001fe400078e00ff */
[----:B-1----:R-:W-:-:S04]  /*06c0*/  IMAD.MOV R25, RZ, RZ, -R35 ;  /* 0x000000ffff197224 */ /* 0x002fc800078e0a23 */
[----:B------:R-:W-:-:S04]  /*06d0*/  IMAD R25, R25, R32, RZ ;  /* 0x0000002019197224 */ /* 0x000fc800078e02ff */
[----:B------:R-:W-:-:S06]  /*06e0*/  IMAD.HI.U32 R35, R35, R25, R34 ;  /* 0x0000001923237227 */ /* 0x000fcc00078e0022 */
[----:B------:R-:W-:-:S04]  /*06f0*/  IMAD.HI.U32 R33, R35, R37, RZ ;  /* 0x0000002523217227 */ /* 0x000fc800078e00ff */
[----:B------:R-:W-:-:S04]  /*0700*/  IMAD.MOV R21, RZ, RZ, -R33 ;  /* 0x000000ffff157224 */ /* 0x000fc800078e0a21 */
[----:B------:R-:W-:-:S05]  /*0710*/  IMAD R37, R32, R21, R37 ;  /* 0x0000001520257224 */ /* 0x000fca00078e0225 */
[----:B------:R-:W-:-:S13]  /*0720*/  ISETP.GT.U32.AND P1, PT, R32, R37, PT ;  /* 0x000000252000720c */ /* 0x000fda0003f24070 */
[----:B------:R-:W-:-:S04]  /*0730*/  @!P1 IADD3 R37, PT, PT, R37, -R32, RZ ;  /* 0x8000002025259210 */ /* 0x000fc80007ffe0ff */
[----:B------:R-:W-:Y:S01]  /*0740*/  ISETP.GT.U32.AND P2, PT, R32, R37, PT ;  /* 0x000000252000720c */ /* 0x000fe20003f44070 */
[----:B------:R-:W-:-:S05]  /*0750*/  IMAD.IADD R26, R37, 0x1, -R32 ;  /* 0x00000001251a7824 */ /* 0x000fca00078e0a20 */
[----:B------:R-:W-:Y:S02]  /*0760*/  SEL R26, R26, R37, !P2 ;  /* 0x000000251a1a7207 */ /* 0x000fe40005000000 */
[----:B------:R-:W-:-:S03]  /*0770*/  ISETP.NE.AND P2, PT, R27, RZ, PT ;  /* 0x000000ff1b00720c */ /* 0x000fc60003f45270 */
[----:B------:R-:W-:-:S05]  /*0780*/  @!P3 IMAD.MOV R26, RZ, RZ, -R26 ;  /* 0x000000ffff1ab224 */ /* 0x000fca00078e0a1a */
[----:B------:R-:W-:-:S04]  /*0790*/  SEL R41, R39, R26, !P2 ;  /* 0x0000001a27297207 */ /* 0x000fc80005000000 */
[----:B------:R-:W-:-:S13]  /*07a0*/  ISETP.NE.AND P3, PT, R41, RZ, PT ;  /* 0x000000ff2900720c */ /* 0x000fda0003f65270 */
[----:B------:R-:W-:Y:S05]  /*07b0*/  @!P3 BRA `(.L_x_10) ;  /* 0x000000000020b947 */ /* 0x000fea0003800000 */
[----:B------:R-:W2:Y:S01]  /*07c0*/  LDG.E R21, desc[UR36][R10.64+-0x4] ;  /* 0xfffffc240a157981 */ /* 0x000ea2000c1e1900 */
[----:B------:R-:W-:Y:S02]  /*07d0*/  IMAD.MOV.U32 R35, RZ, RZ, -0x1 ;  /* 0xffffffffff237424 */ /* 0x000fe400078e00ff */
[----:B------:R-:W-:Y:S02]  /*07e0*/  IMAD.MOV.U32 R26, RZ, RZ, R14 ;  /* 0x000000ffff1a7224 */ /* 0x000fe400078e000e */
[----:B------:R-:W-:Y:S01]  /*07f0*/  IMAD.MOV.U32 R25, RZ, RZ, R13 ;  /* 0x000000ffff197224 */ /* 0x000fe200078e000d */
[----:B--2---:R-:W-:Y:S02]  /*0800*/  ISETP.GE.AND P3, PT, R21, RZ, PT ;  /* 0x000000ff1500720c */ /* 0x004fe40003f66270 */
[----:B------:R-:W-:-:S11]  /*0810*/  MOV R21, R15 ;  /* 0x0000000f00157202 */ /* 0x000fd60000000f00 */
[----:B------:R-:W-:Y:S05]  /*0820*/  @!P3 BREAK.RELIABLE B1 ;  /* 0x000000000001b942 */ /* 0x000fea0003800100 */
[----:B------:R-:W-:Y:S05]  /*0830*/  @!P3 BRA `(.L_x_7) ;  /* 0x00000004000cb947 */ /* 0x000fea0003800000 */
.L_x_10:
[----:B------:R-:W-:Y:S05]  /*0840*/  BSYNC.RELIABLE B1 ;  /* 0x0000000000017941 */ /* 0x000fea0003800100 */
.L_x_9:
[----:B------:R-:W-:Y:S01]  /*0850*/  ISETP.GE.AND P3, PT, R41, R12, PT ;  /* 0x0000000c2900720c */ /* 0x000fe20003f66270 */
[----:B------:R-:W-:-:S12]  /*0860*/  BSSY.RELIABLE B1, `(.L_x_11) ;  /* 0x000000a000017945 */ /* 0x000fd80003800100 */
[----:B------:R-:W-:Y:S05]  /*0870*/  @P3 BRA `(.L_x_12) ;  /* 0x0000000000203947 */ /* 0x000fea0003800000 */
        /* <DEDUP_REMOVED lines=8> */
.L_x_12:
[----:B------:R-:W-:Y:S05]  /*0900*/  BSYNC.RELIABLE B1 ;  /* 0x0000000000017941 */ /* 0x000fea0003800100 */
.L_x_11:
[----:B------:R-:W-:Y:S01]  /*0910*/  ISETP.GE.U32.AND P3, PT, R37, R32, PT ;  /* 0x000000202500720c */ /* 0x000fe20003f66070 */
[----:B------:R-:W-:Y:S01]  /*0920*/  @!P1 VIADD R33, R33, 0x1 ;  /* 0x0000000121219836 */ /* 0x000fe20000000000 */
[----:B------:R-:W-:Y:S01]  /*0930*/  LOP3.LUT R27, R30, R27, RZ, 0x3c, !PT ;  /* 0x0000001b1e1b7212 */ /* 0x000fe200078e3cff */
[----:B------:R-:W-:Y:S03]  /*0940*/  BSSY.RELIABLE B1, `(.L_x_13) ;  /* 0x0000016000017945 */ /* 0x000fe60003800100 */
[----:B------:R-:W-:-:S07]  /*0950*/  ISETP.GE.AND P4, PT, R27, RZ, PT ;  /* 0x000000ff1b00720c */ /* 0x000fce0003f86270 */
[----:B------:R-:W-:-:S06]  /*0960*/  @P3 IADD3 R33, PT, PT, R33, 0x1, RZ ;  /* 0x0000000121213810 */ /* 0x000fcc0007ffe0ff */
[----:B------:R-:W-:-:S05]  /*0970*/  @!P4 IMAD.MOV R33, RZ, RZ, -R33 ;  /* 0x000000ffff21c224 */ /* 0x000fca00078e0a21 */
[----:B------:R-:W-:-:S04]  /*0980*/  SEL R33, R39, R33, !P2 ;  /* 0x0000002127217207 */ /* 0x000fc80005000000 */
[----:B------:R-:W-:-:S13]  /*0990*/  ISETP.GE.AND P1, PT, R33, R0, PT ;  /* 0x000000002100720c */ /* 0x000fda0003f26270 */
[----:B------:R-:W-:Y:S05]  /*09a0*/  @P1 BRA `(.L_x_14) ;  /* 0x0000000000201947 */ /* 0x000fea0003800000 */
[----:B------:R-:W2:Y:S01]  /*09b0*/  LDG.E R21, desc[UR36][R8.64] ;  /* 0x0000002408157981 */ /* 0x000ea2000c1e1900 */
[----:B------:R-:W-:Y:S01]  /*09c0*/  IMAD.MOV.U32 R35, RZ, RZ, -0x1 ;  /* 0xffffffffff237424 */ /* 0x000fe200078e00ff */
[----:B------:R-:W-:Y:S01]  /*09d0*/  MOV R26, R14 ;  /* 0x0000000e001a7202 */ /* 0x000fe20000000f00 */
[----:B------:R-:W-:Y:S01]  /*09e0*/  IMAD.MOV.U32 R25, RZ, RZ, R13 ;  /* 0x000000ffff197224 */ /* 0x000fe200078e000d */
[----:B--2---:R-:W-:Y:S01]  /*09f0*/  ISETP.GE.AND P1, PT, R21, RZ, PT ;  /* 0x000000ff1500720c */ /* 0x004fe20003f26270 */
[----:B------:R-:W-:-:S12]  /*0a00*/  IMAD.MOV.U32 R21, RZ, RZ, R15 ;  /* 0x000000ffff157224 */ /* 0x000fd800078e000f */
[----:B------:R-:W-:Y:S05]  /*0a10*/  @!P1 BREAK.RELIABLE B1 ;  /* 0x0000000000019942 */ /* 0x000fea0003800100 */
[----:B------:R-:W-:Y:S05]  /*0a20*/  @!P1 BRA `(.L_x_7) ;  /* 0x0000000000909947 */ /* 0x000fea0003800000 */
.L_x_14:
[----:B------:R-:W-:Y:S01]  /*0a30*/  ISETP.GE.AND P1, PT, R33, 0x1, PT ;  /* 0x000000012100780c */ /* 0x000fe20003f26270 */
[----:B------:R-:W-:Y:S01]  /*0a40*/  IMAD.MOV.U32 R35, RZ, RZ, 0x1 ;  /* 0x00000001ff237424 */ /* 0x000fe200078e00ff */
[----:B------:R-:W-:Y:S01]  /*0a50*/  MOV R26, R14 ;  /* 0x0000000e001a7202 */ /* 0x000fe20000000f00 */
[----:B------:R-:W-:Y:S02]  /*0a60*/  IMAD.MOV.U32 R21, RZ, RZ, R15 ;  /* 0x000000ffff157224 */ /* 0x000fe400078e000f */
[----:B------:R-:W-:-:S08]  /*0a70*/  IMAD.MOV.U32 R25, RZ, RZ, R13 ;  /* 0x000000ffff197224 */ /* 0x000fd000078e000d */
[----:B------:R-:W-:Y:S05]  /*0a80*/  @!P1 BREAK.RELIABLE B1 ;  /* 0x0000000000019942 */ /* 0x000fea0003800100 */
[----:B------:R-:W-:Y:S05]  /*0a90*/  @!P1 BRA `(.L_x_7) ;  /* 0x0000000000749947 */ /* 0x000fea0003800000 */
[----:B------:R-:W-:Y:S05]  /*0aa0*/  BSYNC.RELIABLE B1 ;  /* 0x0000000000017941 */ /* 0x000fea0003800100 */
.L_x_13:
[----:B------:R-:W2:Y:S01]  /*0ab0*/  LDG.E R21, desc[UR36][R4.64] ;  /* 0x0000002404157981 */ /* 0x000ea2000c1e1900 */
[----:B------:R-:W-:Y:S01]  /*0ac0*/  IMAD.MOV.U32 R35, RZ, RZ, 0x1 ;  /* 0x00000001ff237424 */ /* 0x000fe200078e00ff */
[----:B------:R-:W-:Y:S01]  /*0ad0*/  MOV R26, R14 ;  /* 0x0000000e001a7202 */ /* 0x000fe20000000f00 */
[----:B------:R-:W-:Y:S01]  /*0ae0*/  IMAD.MOV.U32 R25, RZ, RZ, R13 ;  /* 0x000000ffff197224 */ /* 0x000fe200078e000d */
[----:B--2---:R-:W-:Y:S01]  /*0af0*/  ISETP.GT.AND P1, PT, R21, -0x1, PT ;  /* 0xffffffff1500780c */ /* 0x004fe20003f24270 */
[----:B------:R-:W-:-:S03]  /*0b00*/  IMAD.MOV.U32 R21, RZ, RZ, R15 ;  /* 0x000000ffff157224 */ /* 0x000fc600078e000f */
[----:B------:R-:W-:Y:S01]  /*0b10*/  SEL R35, R35, 0xffffffff, P1 ;  /* 0xffffffff23237807 */ /* 0x000fe20000800000 */
[----:B------:R-:W-:Y:S08]  /*0b20*/  BRA `(.L_x_7) ;  /* 0x0000000000507947 */ /* 0x000ff00003800000 */
.L_x_8:
[----:B------:R-:W-:Y:S01]  /*0b30*/  SHF.R.U32.HI R26, RZ, 0x2, R29 ;  /* 0x00000002ff1a7819 */ /* 0x000fe2000001161d */
[----:B------:R-:W-:Y:S01]  /*0b40*/  IMAD.SHL.U32 R32, R15, 0x10, RZ ;  /* 0x000000100f207824 */ /* 0x000fe200078e00ff */
[----:B------:R-:W-:Y:S01]  /*0b50*/  IADD3 R28, PT, PT, R28, 0x587c5, RZ ;  /* 0x000587c51c1c7810 */ /* 0x000fe20007ffe0ff */
[----:B------:R-:W-:Y:S01]  /*0b60*/  IMAD.MOV.U32 R35, RZ, RZ, -0x1 ;  /* 0xffffffffff237424 */ /* 0x000fe200078e00ff */
[----:B------:R-:W-:Y:S01]  /*0b70*/  LOP3.LUT R26, R26, R29, RZ, 0x3c, !PT ;  /* 0x0000001d1a1a7212 */ /* 0x000fe200078e3cff */
[----:B------:R-:W-:-:S04]  /*0b80*/  IMAD.MOV.U32 R29, RZ, RZ, R13 ;  /* 0x000000ffff1d7224 */ /* 0x000fc800078e000d */
[----:B------:R-:W-:-:S05]  /*0b90*/  IMAD.SHL.U32 R21, R26, 0x2, RZ ;  /* 0x000000021a157824 */ /* 0x000fca00078e00ff */
[----:B------:R-:W-:-:S04]  /*0ba0*/  LOP3.LUT R21, R15, R32, R21, 0x96, !PT ;  /* 0x000000200f157212 */ /* 0x000fc800078e9615 */
[----:B------:R-:W-:-:S05]  /*0bb0*/  LOP3.LUT R21, R21, R26, RZ, 0x3c, !PT ;  /* 0x0000001a15157212 */ /* 0x000fca00078e3cff */
[----:B------:R-:W-:-:S04]  /*0bc0*/  IMAD.IADD R25, R21, 0x1, R28 ;  /* 0x0000000115197824 */ /* 0x000fc800078e021c */
[----:B------:R-:W-:-:S05]  /*0bd0*/  IMAD.HI.U32 R26, R25, -0x2e48e8a7, RZ ;  /* 0xd1b71759191a7827 */ /* 0x000fca00078e00ff */
[----:B------:R-:W-:-:S05]  /*0be0*/  SHF.R.U32.HI R26, RZ, 0xd, R26 ;  /* 0x0000000dff1a7819 */ /* 0x000fca000001161a */
[----:B------:R-:W-:Y:S01]  /*0bf0*/  IMAD R26, R26, -0x2710, R25 ;  /* 0xffffd8f01a1a7824 */ /* 0x000fe200078e0219 */
[----:B------:R-:W-:-:S04]  /*0c00*/  MOV R25, R14 ;  /* 0x0000000e00197202 */ /* 0x000fc80000000f00 */
[C---:B------:R-:W-:Y:S02]  /*0c10*/  ISETP.GE.U32.AND P2, PT, R26.reuse, 0xfa0, PT ;  /* 0x00000fa01a00780c */ /* 0x040fe40003f46070 */
[----:B------:R-:W-:Y:S01]  /*0c20*/  ISETP.GE.U32.AND P1, PT, R26, 0x3e8, PT ;  /* 0x000003e81a00780c */ /* 0x000fe20003f26070 */
[----:B------:R-:W-:Y:S01]  /*0c30*/  IMAD.MOV.U32 R26, RZ, RZ, R24 ;  /* 0x000000ffff1a7224 */ /* 0x000fe200078e0018 */
[----:B------:R-:W-:Y:S01]  /*0c40*/  SEL R35, R35, 0xfffffffe, !P2 ;  /* 0xfffffffe23237807 */ /* 0x000fe20005000000 */
[----:B------:R-:W-:-:S03]  /*0c50*/  IMAD.MOV.U32 R24, RZ, RZ, R15 ;  /* 0x000000ffff187224 */ /* 0x000fc600078e000f */
[----:B------:R-:W-:-:S07]  /*0c60*/  SEL R35, R35, 0x1, P1 ;  /* 0x0000000123237807 */ /* 0x000fce0000800000 */
.L_x_7:
[----:B------:R-:W-:Y:S05]  /*0c70*/  BSYNC.RECONVERGENT B0 ;  /* 0x0000000000007941 */ /* 0x000fea0003800200 */
.L_x_4:
[----:B------:R-:W-:Y:S05]  /*0c80*/  WARPSYNC.ALL ;  /* 0x0000000000007948 */ /* 0x000fea0003800000 */
[----:B------:R-:W-:Y:S06]  /*0c90*/  BAR.SYNC.DEFER_BLOCKING 0x0 ;  /* 0x0000000000007b1d */ /* 0x000fec0000010000 */
[----:B------:R1:W-:Y:S02]  /*0ca0*/  STG.E desc[UR36][R6.64], R35 ;  /* 0x0000002306007986 */ /* 0x0003e4000c101924 */
[----:B------:R-:W-:Y:S08]  /*0cb0*/  BAR.SYNC.DEFER_BLOCKING 0x0 ;  /* 0x0000000000007b1d */ /* 0x000ff00000010000 */
[----:B------:R-:W-:Y:S06]  /*0cc0*/  BAR.SYNC.DEFER_BLOCKING 0x0 ;  /* 0x0000000000007b1d */ /* 0x000fec0000010000 */
[----:B------:R-:W2:Y:S01]  /*0cd0*/  LDG.E R37, desc[UR36][R6.64] ;  /* 0x0000002406257981 */ /* 0x000ea2000c1e1900 */
[----:B------:R-:W-:Y:S01]  /*0ce0*/  BSSY.RECONVERGENT B0, `(.L_x_15) ;  /* 0x000008b000007945 */ /* 0x000fe20003800200 */
[----:B--2---:R-:W-:-:S13]  /*0cf0*/  ISETP.GT.AND P1, PT, R37, -0x2, PT ;  /* 0xfffffffe2500780c */ /* 0x004fda0003f24270 */
[----:B-1----:R-:W-:Y:S05]  /*0d00*/  @P1 BRA `(.L_x_16) ;  /* 0x0000000000601947 */ /* 0x002fea0003800000 */
[----:B------:R-:W-:-:S13]  /*0d10*/  ISETP.NE.AND P1, PT, R37, -0x3, PT ;  /* 0xfffffffd2500780c */ /* 0x000fda0003f25270 */
[----:B------:R-:W-:Y:S05]  /*0d20*/  @!P1 BRA `(.L_x_17) ;  /* 0x0000000000449947 */ /* 0x000fea0003800000 */
[----:B------:R-:W-:Y:S01]  /*0d30*/  ISETP.NE.AND P1, PT, R37, -0x2, PT ;  /* 0xfffffffe2500780c */ /* 0x000fe20003f25270 */
[----:B------:R-:W-:Y:S01]  /*0d40*/  IMAD.MOV.U32 R15, RZ, RZ, R21 ;  /* 0x000000ffff0f7224 */ /* 0x000fe200078e0015 */
[----:B------:R-:W-:Y:S01]  /*0d50*/  MOV R14, R26 ;  /* 0x0000001a000e7202 */ /* 0x000fe20000000f00 */
[----:B------:R-:W-:-:S10]  /*0d60*/  IMAD.MOV.U32 R13, RZ, RZ, R25 ;  /* 0x000000ffff0d7224 */ /* 0x000fd400078e0019 */
[----:B------:R-:W-:Y:S05]  /*0d70*/  @P1 BRA `(.L_x_18) ;  /* 0x0000000800041947 */ /* 0x000fea0003800000 */
[----:B------:R-:W1:Y:S01]  /*0d80*/  S2R R13, SR_LANEID ;  /* 0x00000000000d7919 */ /* 0x000e620000000000 */
[----:B0-----:R-:W0:Y:S01]  /*0d90*/  LDC.64 R32, c[0x0][0x390] ;  /* 0x0000e400ff207b82 */ /* 0x001e220000000a00 */
[----:B------:R-:W-:Y:S02]  /*0da0*/  VOTEU.ANY UR4, UPT, PT ;  /* 0x0000000000047886 */ /* 0x000fe400038e0100 */
[----:B------:R-:W-:Y:S02]  /*0db0*/  UFLO.U32 UR5, UR4 ;  /* 0x00000004000572bd */ /* 0x000fe400080e0000 */
[----:B------:R-:W0:Y:S04]  /*0dc0*/  POPC R27, UR4 ;  /* 0x00000004001b7d09 */ /* 0x000e280008000000 */
[----:B-1----:R-:W-:-:S13]  /*0dd0*/  ISETP.EQ.U32.AND P1, PT, R13, UR5, PT ;  /* 0x000000050d007c0c */ /* 0x002fda000bf22070 */
[----:B0-----:R1:W-:Y:S01]  /*0de0*/  @P1 REDG.E.ADD.STRONG.GPU desc[UR36][R32.64], R27 ;  /* 0x0000001b2000198e */ /* 0x0013e2000c12e124 */
[----:B------:R-:W-:Y:S01]  /*0df0*/  IMAD.MOV.U32 R15, RZ, RZ, R21 ;  /* 0x000000ffff0f7224 */ /* 0x000fe200078e0015 */
[----:B------:R-:W-:Y:S01]  /*0e00*/  MOV R13, R25 ;  /* 0x00000019000d7202 */ /* 0x000fe20000000f00 */
[----:B------:R-:W-:Y:S02]  /*0e10*/  IMAD.MOV.U32 R14, RZ, RZ, R26 ;  /* 0x000000ffff0e7224 */ /* 0x000fe400078e001a */
[----:B------:R-:W-:Y:S01]  /*0e20*/  IMAD.MOV.U32 R37, RZ, RZ, -0x3 ;  /* 0xfffffffdff257424 */ /* 0x000fe200078e00ff */
[----:B------:R-:W-:Y:S06]  /*0e30*/  BRA `(.L_x_18) ;  /* 0x0000000400d47947 */ /* 0x000fec0003800000 */
.L_x_17:
[----:B------:R-:W-:Y:S01]  /*0e40*/  IMAD.MOV.U32 R15, RZ, RZ, R21 ;  /* 0x000000ffff0f7224 */ /* 0x000fe200078e0015 */
[----:B------:R-:W-:Y:S01]  /*0e50*/  MOV R13, R25 ;  /* 0x00000019000d7202 */ /* 0x000fe20000000f00 */
[----:B------:R-:W-:Y:S02]  /*0e60*/  IMAD.MOV.U32 R14, RZ, RZ, R26 ;  /* 0x000000ffff0e7224 */ /* 0x000fe400078e001a */
[----:B------:R-:W-:Y:S01]  /*0e70*/  IMAD.MOV.U32 R37, RZ, RZ, RZ ;  /* 0x000000ffff257224 */ /* 0x000fe200078e00ff */
[----:B------:R-:W-:Y:S06]  /*0e80*/  BRA `(.L_x_18) ;  /* 0x0000000400c07947 */ /* 0x000fec0003800000 */
.L_x_16:
[----:B------:R-:W-:-:S13]  /*0e90*/  ISETP.NE.AND P1, PT, R37, -0x1, PT ;  /* 0xffffffff2500780c */ /* 0x000fda0003f25270 */
[----:B------:R-:W-:Y:S05]  /*0ea0*/  @!P1 BRA `(.L_x_19) ;  /* 0x0000000400689947 */ /* 0x000fea0003800000 */
[----:B------:R-:W-:Y:S01]  /*0eb0*/  ISETP.NE.AND P1, PT, R37, 0x1, PT ;  /* 0x000000012500780c */ /* 0x000fe20003f25270 */
[----:B------:R-:W-:Y:S01]  /*0ec0*/  IMAD.MOV.U32 R15, RZ, RZ, R21 ;  /* 0x000000ffff0f7224 */ /* 0x000fe200078e0015 */
[----:B------:R-:W-:Y:S01]  /*0ed0*/  MOV R13, R25 ;  /* 0x00000019000d7202 */ /* 0x000fe20000000f00 */
[----:B------:R-:W-:-:S10]  /*0ee0*/  IMAD.MOV.U32 R14, RZ, RZ, R26 ;  /* 0x000000ffff0e7224 */ /* 0x000fd400078e001a */
[----:B------:R-:W-:Y:S05]  /*0ef0*/  @P1 BRA `(.L_x_18) ;  /* 0x0000000400a41947 */ /* 0x000fea0003800000 */
[----:B0-----:R-:W0:Y:S01]  /*0f00*/  LDC R27, c[0x0][0x3a4] ;  /* 0x0000e900ff1b7b82 */ /* 0x001e220000000800 */
[----:B------:R-:W-:Y:S01]  /*0f10*/  IABS R34, R30 ;  /* 0x0000001e00227213 */ /* 0x000fe20000000000 */
[----:B------:R-:W-:Y:S01]  /*0f20*/  BSSY.RELIABLE B1, `(.L_x_20) ;  /* 0x0000022000017945 */ /* 0x000fe20003800100 */
[----:B------:R-:W-:Y:S02]  /*0f30*/  ISETP.GE.AND P3, PT, R30, RZ, PT ;  /* 0x000000ff1e00720c */ /* 0x000fe40003f66270 */
[-C--:B0-----:R-:W-:Y:S02]  /*0f40*/  IABS R32, R27.reuse ;  /* 0x0000001b00207213 */ /* 0x081fe40000000000 */
[----:B------:R-:W-:Y:S02]  /*0f50*/  LOP3.LUT R36, RZ, R27, RZ, 0x33, !PT ;  /* 0x0000001bff247212 */ /* 0x000fe400078e33ff */
[----:B------:R-:W0:Y:S08]  /*0f60*/  I2F.RP R13, R32 ;  /* 0x00000020000d7306 */ /* 0x000e300000209400 */
[----:B0-----:R-:W0:Y:S02]  /*0f70*/  MUFU.RCP R13, R13 ;  /* 0x0000000d000d7308 */ /* 0x001e240000001000 */
[----:B0-----:R-:W-:-:S06]  /*0f80*/  VIADD R14, R13, 0xffffffe ;  /* 0x0ffffffe0d0e7836 */ /* 0x001fcc0000000000 */
[----:B------:R0:W1:Y:S02]  /*0f90*/  F2I.FTZ.U32.TRUNC.NTZ R15, R14 ;  /* 0x0000000e000f7305 */ /* 0x000064000021f000 */
[----:B0-----:R-:W-:Y:S02]  /*0fa0*/  IMAD.MOV.U32 R14, RZ, RZ, RZ ;  /* 0x000000ffff0e7224 */ /* 0x001fe400078e00ff */
[----:B-1----:R-:W-:-:S04]  /*0fb0*/  IMAD.MOV R33, RZ, RZ, -R15 ;  /* 0x000000ffff217224 */ /* 0x002fc800078e0a0f */
[----:B------:R-:W-:-:S04]  /*0fc0*/  IMAD R33, R33, R32, RZ ;  /* 0x0000002021217224 */ /* 0x000fc800078e02ff */
[----:B------:R-:W-:Y:S01]  /*0fd0*/  IMAD.HI.U32 R33, R15, R33, R14 ;  /* 0x000000210f217227 */ /* 0x000fe200078e000e */
[----:B------:R-:W-:-:S05]  /*0fe0*/  MOV R15, R34 ;  /* 0x00000022000f7202 */ /* 0x000fca0000000f00 */
[----:B------:R-:W-:-:S04]  /*0ff0*/  IMAD.HI.U32 R34, R33, R15, RZ ;  /* 0x0000000f21227227 */ /* 0x000fc800078e00ff */
[----:B------:R-:W-:-:S04]  /*1000*/  IMAD.MOV R13, RZ, RZ, -R34 ;  /* 0x000000ffff0d7224 */ /* 0x000fc800078e0a22 */
[----:B------:R-:W-:-:S05]  /*1010*/  IMAD R35, R32, R13, R15 ;  /* 0x0000000d20237224 */ /* 0x000fca00078e020f */
[----:B------:R-:W-:-:S13]  /*1020*/  ISETP.GT.U32.AND P1, PT, R32, R35, PT ;  /* 0x000000232000720c */ /* 0x000fda0003f24070 */
[----:B------:R-:W-:-:S04]  /*1030*/  @!P1 IMAD.IADD R35, R35, 0x1, -R32 ;  /* 0x0000000123239824 */ /* 0x000fc800078e0a20 */
[----:B------:R-:W-:Y:S01]  /*1040*/  IMAD.IADD R14, R35, 0x1, -R32 ;  /* 0x00000001230e7824 */ /* 0x000fe200078e0a20 */
[----:B------:R-:W-:-:S04]  /*1050*/  ISETP.GT.U32.AND P2, PT, R32, R35, PT ;  /* 0x000000232000720c */ /* 0x000fc80003f44070 */
[----:B------:R-:W-:Y:S02]  /*1060*/  SEL R13, R14, R35, !P2 ;  /* 0x000000230e0d7207 */ /* 0x000fe40005000000 */
[----:B------:R-:W-:Y:S02]  /*1070*/  ISETP.NE.AND P2, PT, R27, RZ, PT ;  /* 0x000000ff1b00720c */ /* 0x000fe40003f45270 */
[----:B------:R-:W-:-:S04]  /*1080*/  @!P3 IADD3 R13, PT, PT, -R13, RZ, RZ ;  /* 0x000000ff0d0db210 */ /* 0x000fc80007ffe1ff */
        /* <DEDUP_REMOVED lines=11> */
.L_x_21:
[----:B------:R-:W-:Y:S05]  /*1140*/  BSYNC.RELIABLE B1 ;  /* 0x0000000000017941 */ /* 0x000fea0003800100 */
.L_x_20:
        /* <DEDUP_REMOVED lines=11> */
.L_x_23:
[----:B------:R-:W-:Y:S05]  /*1200*/  BSYNC.RELIABLE B1 ;  /* 0x0000000000017941 */ /* 0x000fea0003800100 */
.L_x_22:
[----:B------:R-:W-:Y:S01]  /*1210*/  ISETP.GE.U32.AND P3, PT, R35, R32, PT ;  /* 0x000000202300720c */ /* 0x000fe20003f66070 */
[----:B------:R-:W-:Y:S01]  /*1220*/  @!P1 VIADD R34, R34, 0x1 ;  /* 0x0000000122229836 */ /* 0x000fe20000000000 */
[----:B------:R-:W-:Y:S01]  /*1230*/  LOP3.LUT R13, R30, R27, RZ, 0x3c, !PT ;  /* 0x0000001b1e0d7212 */ /* 0x000fe200078e3cff */
[----:B------:R-:W-:Y:S03]  /*1240*/  BSSY.RELIABLE B1, `(.L_x_24) ;  /* 0x0000018000017945 */ /* 0x000fe60003800100 */
[----:B------:R-:W-:-:S07]  /*1250*/  ISETP.GE.AND P4, PT, R13, RZ, PT ;  /* 0x000000ff0d00720c */ /* 0x000fce0003f86270 */
[----:B------:R-:W-:-:S04]  /*1260*/  @P3 VIADD R34, R34, 0x1 ;  /* 0x0000000122223836 */ /* 0x000fc80000000000 */
[----:B------:R-:W-:-:S05]  /*1270*/  IMAD.MOV.U32 R13, RZ, RZ, R34 ;  /* 0x000000ffff0d7224 */ /* 0x000fca00078e0022 */
[----:B------:R-:W-:-:S04]  /*1280*/  @!P4 IADD3 R13, PT, PT, -R13, RZ, RZ ;  /* 0x000000ff0d0dc210 */ /* 0x000fc80007ffe1ff */
[----:B------:R-:W-:-:S04]  /*1290*/  SEL R35, R36, R13, !P2 ;  /* 0x0000000d24237207 */ /* 0x000fc80005000000 */
[----:B------:R-:W-:-:S13]  /*12a0*/  ISETP.GE.AND P1, PT, R35, R0, PT ;  /* 0x000000002300720c */ /* 0x000fda0003f26270 */
[----:B------:R-:W-:Y:S05]  /*12b0*/  @P1 BRA `(.L_x_25) ;  /* 0x0000000000241947 */ /* 0x000fea0003800000 */
[----:B------:R-:W-:-:S06]  /*12c0*/  IMAD.WIDE R32, R27, 0x4, R6 ;  /* 0x000000041b207825 */ /* 0x000fcc00078e0206 */
[----:B------:R-:W2:Y:S01]  /*12d0*/  LDG.E R32, desc[UR36][R32.64] ;  /* 0x0000002420207981 */ /* 0x000ea2000c1e1900 */
[----:B------:R-:W-:Y:S01]  /*12e0*/  IMAD.MOV.U32 R37, RZ, RZ, -0x1 ;  /* 0xffffffffff257424 */ /* 0x000fe200078e00ff */
[----:B------:R-:W-:Y:S01]  /*12f0*/  MOV R13, R25 ;  /* 0x00000019000d7202 */ /* 0x000fe20000000f00 */
[----:B------:R-:W-:Y:S02]  /*1300*/  IMAD.MOV.U32 R15, RZ, RZ, R21 ;  /* 0x000000ffff0f7224 */ /* 0x000fe400078e0015 */
[----:B------:R-:W-:Y:S01]  /*1310*/  IMAD.MOV.U32 R14, RZ, RZ, R26 ;  /* 0x000000ffff0e7224 */ /* 0x000fe200078e001a */
[----:B--2---:R-:W-:-:S13]  /*1320*/  ISETP.GE.AND P1, PT, R32, RZ, PT ;  /* 0x000000ff2000720c */ /* 0x004fda0003f26270 */
[----:B------:R-:W-:Y:S05]  /*1330*/  @!P1 BREAK.RELIABLE B1 ;  /* 0x0000000000019942 */ /* 0x000fea0003800100 */
[----:B------:R-:W-:Y:S05]  /*1340*/  @!P1 BRA `(.L_x_18) ;  /* 0x0000000000909947 */ /* 0x000fea0003800000 */
.L_x_25:
        /* <DEDUP_REMOVED lines=8> */
.L_x_24:
[----:B------:R-:W2:Y:S01]  /*13d0*/  LDG.E R13, desc[UR36][R2.64] ;  /* 0x00000024020d7981 */ /* 0x000ea2000c1e1900 */
[----:B------:R-:W-:Y:S02]  /*13e0*/  IMAD.MOV.U32 R37, RZ, RZ, 0x1 ;  /* 0x00000001ff257424 */ /* 0x000fe400078e00ff */
[----:B------:R-:W-:Y:S02]  /*13f0*/  IMAD.MOV.U32 R15, RZ, RZ, R21 ;  /* 0x000000ffff0f7224 */ /* 0x000fe400078e0015 */
[----:B------:R-:W-:Y:S01]  /*1400*/  IMAD.MOV.U32 R14, RZ, RZ, R26 ;  /* 0x000000ffff0e7224 */ /* 0x000fe200078e001a */
[----:B--2---:R-:W-:Y:S02]  /*1410*/  ISETP.GT.AND P1, PT, R13, -0x1, PT ;  /* 0xffffffff0d00780c */ /* 0x004fe40003f24270 */
[----:B------:R-:W-:Y:S02]  /*1420*/  MOV R13, R25 ;  /* 0x00000019000d7202 */ /* 0x000fe40000000f00 */
[----:B------:R-:W-:Y:S01]  /*1430*/  SEL R37, R37, 0xffffffff, P1 ;  /* 0xffffffff25257807 */ /* 0x000fe20000800000 */
[----:B------:R-:W-:Y:S08]  /*1440*/  BRA `(.L_x_18) ;  /* 0x0000000000507947 */ /* 0x000ff00003800000 */
.L_x_19:
[----:B------:R-:W-:Y:S01]  /*1450*/  SHF.R.U32.HI R14, RZ, 0x2, R29 ;  /* 0x00000002ff0e7819 */ /* 0x000fe2000001161d */
[----:B------:R-:W-:Y:S02]  /*1460*/  VIADD R28, R28, 0x587c5 ;  /* 0x000587c51c1c7836 */ /* 0x000fe40000000000 */
[----:B------:R-:W-:Y:S01]  /*1470*/  IMAD.MOV.U32 R37, RZ, RZ, -0x1 ;  /* 0xffffffffff257424 */ /* 0x000fe200078e00ff */
[----:B------:R-:W-:Y:S01]  /*1480*/  LOP3.LUT R15, R14, R29, RZ, 0x3c, !PT ;  /* 0x0000001d0e0f7212 */ /* 0x000fe200078e3cff */
[----:B------:R-:W-:Y:S02]  /*1490*/  IMAD.SHL.U32 R14, R21, 0x10, RZ ;  /* 0x00000010150e7824 */ /* 0x000fe400078e00ff */
[----:B------:R-:W-:Y:S02]  /*14a0*/  IMAD.MOV.U32 R29, RZ, RZ, R25 ;  /* 0x000000ffff1d7224 */ /* 0x000fe400078e0019 */
[----:B------:R-:W-:-:S05]  /*14b0*/  IMAD.SHL.U32 R13, R15, 0x2, RZ ;  /* 0x000000020f0d7824 */ /* 0x000fca00078e00ff */
[----:B------:R-:W-:-:S04]  /*14c0*/  LOP3.LUT R14, R21, R14, R13, 0x96, !PT ;  /* 0x0000000e150e7212 */ /* 0x000fc800078e960d */
[----:B------:R-:W-:-:S04]  /*14d0*/  LOP3.LUT R15, R14, R15, RZ, 0x3c, !PT ;  /* 0x0000000f0e0f7212 */ /* 0x000fc800078e3cff */
[----:B------:R-:W-:-:S05]  /*14e0*/  IADD3 R13, PT, PT, R28, R15, RZ ;  /* 0x0000000f1c0d7210 */ /* 0x000fca0007ffe0ff */
[----:B------:R-:W-:-:S05]  /*14f0*/  IMAD.HI.U32 R14, R13, -0x2e48e8a7, RZ ;  /* 0xd1b717590d0e7827 */ /* 0x000fca00078e00ff */
[----:B------:R-:W-:-:S05]  /*1500*/  SHF.R.U32.HI R14, RZ, 0xd, R14 ;  /* 0x0000000dff0e7819 */ /* 0x000fca000001160e */
[----:B------:R-:W-:Y:S02]  /*1510*/  IMAD R14, R14, -0x2710, R13 ;  /* 0xffffd8f00e0e7824 */ /* 0x000fe400078e020d */
[----:B------:R-:W-:-:S03]  /*1520*/  IMAD.MOV.U32 R13, RZ, RZ, R26 ;  /* 0x000000ffff0d7224 */ /* 0x000fc600078e001a */
[C---:B------:R-:W-:Y:S02]  /*1530*/  ISETP.GE.U32.AND P2, PT, R14.reuse, 0xfa0, PT ;  /* 0x00000fa00e00780c */ /* 0x040fe40003f46070 */
[----:B------:R-:W-:Y:S01]  /*1540*/  ISETP.GE.U32.AND P1, PT, R14, 0x3e8, PT ;  /* 0x000003e80e00780c */ /* 0x000fe20003f26070 */
[----:B------:R-:W-:Y:S01]  /*1550*/  IMAD.MOV.U32 R14, RZ, RZ, R24 ;  /* 0x000000ffff0e7224 */ /* 0x000fe200078e0018 */
[----:B------:R-:W-:Y:S02]  /*1560*/  SEL R37, R37, 0xfffffffe, !P2 ;  /* 0xfffffffe25257807 */ /* 0x000fe40005000000 */
[----:B------:R-:W-:Y:S02]  /*1570*/  MOV R24, R21 ;  /* 0x0000001500187202 */ /* 0x000fe40000000f00 */
[----:B------:R-:W-:-:S07]  /*1580*/  SEL R37, R37, 0x1, P1 ;  /* 0x0000000125257807 */ /* 0x000fce0000800000 */
.L_x_18:
[----:B------:R-:W-:Y:S05]  /*1590*/  BSYNC.RECONVERGENT B0 ;  /* 0x0000000000007941 */ /* 0x000fea0003800200 */
.L_x_15:
[----:B------:R-:W-:Y:S05]  /*15a0*/  WARPSYNC.ALL ;  /* 0x0000000000007948 */ /* 0x000fea0003800000 */
[----:B------:R-:W-:Y:S06]  /*15b0*/  BAR.SYNC.DEFER_BLOCKING 0x0 ;  /* 0x0000000000007b1d */ /* 0x000fec0000010000 */
[----:B------:R2:W-:Y:S02]  /*15c0*/  STG.E desc[UR36][R10.64], R37 ;  /* 0x000000250a007986 */ /* 0x0005e4000c101924 */
[----:B------:R-:W-:Y:S06]  /*15d0*/  BAR.SYNC.DEFER_BLOCKING 0x0 ;  /* 0x0000000000007b1d */ /* 0x000fec0000010000 */
[----:B------:R-:W-:Y:S05]  /*15e0*/  @P0 BRA `(.L_x_26) ;  /* 0xffffffec006c0947 */ /* 0x000fea000383ffff */
.L_x_3:
[----:B------:R-:W3:Y:S01]  /*15f0*/  LDCU UR4, c[0x0][0x3a8] ;  /* 0x00007500ff0477ac */ /* 0x000ee20008000800 */
[----:B------:R-:W-:Y:S01]  /*1600*/  MOV R25, R15 ;  /* 0x0000000f00197202 */ /* 0x000fe20000000f00 */
[----:B01----:R-:W-:Y:S01]  /*1610*/  IMAD.MOV.U32 R27, RZ, RZ, R14 ;  /* 0x000000ffff1b7224 */ /* 0x003fe200078e000e */
[----:B------:R-:W0:Y:S01]  /*1620*/  LDCU.64 UR6, c[0x0][0x380] ;  /* 0x00007000ff0677ac */ /* 0x000e220008000a00 */
[----:B------:R-:W-:Y:S01]  /*1630*/  IMAD.MOV.U32 R26, RZ, RZ, R13 ;  /* 0x000000ffff1a7224 */ /* 0x000fe200078e000d */
[----:B---3--:R-:W-:-:S04]  /*1640*/  ULOP3.LUT UR4, UR4, 0x1, URZ, 0xc0, !UPT ;  /* 0x0000000104047892 */ /* 0x008fc8000f8ec0ff */
[----:B------:R-:W-:Y:S01]  /*1650*/  UISETP.NE.U32.AND UP0, UPT, UR4, 0x1, UPT ;  /* 0x000000010400788c */ /* 0x000fe2000bf05070 */
[----:B0-----:R-:W-:Y:S02]  /*1660*/  IMAD.U32 R2, RZ, RZ, UR6 ;  /* 0x00000006ff027e24 */ /* 0x001fe4000f8e00ff */
[----:B------:R-:W-:-:S06]  /*1670*/  IMAD.U32 R3, RZ, RZ, UR7 ;  /* 0x00000007ff037e24 */ /* 0x000fcc000f8e00ff */
[----:B------:R-:W-:Y:S05]  /*1680*/  BRA.U UP0, `(.L_x_2) ;  /* 0x0000000900547547 */ /* 0x000fea000b800000 */
[----:B------:R-:W-:Y:S05]  /*1690*/  WARPSYNC.ALL ;  /* 0x0000000000007948 */ /* 0x000fea0003800000 */
[----:B------:R-:W-:Y:S06]  /*16a0*/  BAR.SYNC.DEFER_BLOCKING 0x0 ;  /* 0x0000000000007b1d */ /* 0x000fec0000010000 */
[----:B------:R-:W3:Y:S01]  /*16b0*/  LDG.E R21, desc[UR36][R10.64] ;  /* 0x000000240a157981 */ /* 0x000ee2000c1e1900 */
[----:B------:R-:W-:Y:S01]  /*16c0*/  BSSY.RECONVERGENT B0, `(.L_x_27) ;  /* 0x000008a000007945 */ /* 0x000fe20003800200 */
[----:B---3--:R-:W-:-:S13]  /*16d0*/  ISETP.GT.AND P0, PT, R21, -0x2, PT ;  /* 0xfffffffe1500780c */ /* 0x008fda0003f04270 */
[----:B------:R-:W-:Y:S05]  /*16e0*/  @P0 BRA `(.L_x_28) ;  /* 0x0000000000600947 */ /* 0x000fea0003800000 */
        /* <DEDUP_REMOVED lines=14> */
[----:B------:R-:W-:Y:S01]  /*17d0*/  IMAD.MOV.U32 R21, RZ, RZ, -0x3 ;  /* 0xfffffffdff157424 */ /* 0x000fe200078e00ff */
[----:B------:R-:W-:Y:S01]  /*17e0*/  MOV R27, R14 ;  /* 0x0000000e001b7202 */ /* 0x000fe20000000f00 */
[----:B------:R-:W-:Y:S02]  /*17f0*/  IMAD.MOV.U32 R25, RZ, RZ, R15 ;  /* 0x000000ffff197224 */ /* 0x000fe400078e000f */
[----:B------:R-:W-:Y:S01]  /*1800*/  IMAD.MOV.U32 R26, RZ, RZ, R13 ;  /* 0x000000ffff1a7224 */ /* 0x000fe200078e000d */
[----:B------:R-:W-:Y:S06]  /*1810*/  BRA `(.L_x_30) ;  /* 0x0000000400d07947 */ /* 0x000fec0003800000 */
.L_x_29:
[----:B------:R-:W-:Y:S01]  /*1820*/  IMAD.MOV.U32 R21, RZ, RZ, RZ ;  /* 0x000000ffff157224 */ /* 0x000fe200078e00ff */
[----:B------:R-:W-:Y:S01]  /*1830*/  MOV R27, R14 ;  /* 0x0000000e001b7202 */ /* 0x000fe20000000f00 */
[----:B------:R-:W-:Y:S02]  /*1840*/  IMAD.MOV.U32 R25, RZ, RZ, R15 ;  /* 0x000000ffff197224 */ /* 0x000fe400078e000f */
[----:B------:R-:W-:Y:S01]  /*1850*/  IMAD.MOV.U32 R26, RZ, RZ, R13 ;  /* 0x000000ffff1a7224 */ /* 0x000fe200078e000d */
[----:B------:R-:W-:Y:S06]  /*1860*/  BRA `(.L_x_30) ;  /* 0x0000000400bc7947 */ /* 0x000fec0003800000 */
.L_x_28:
[----:B------:R-:W-:-:S13]  /*1870*/  ISETP.NE.AND P0, PT, R21, -0x1, PT ;  /* 0xffffffff1500780c */ /* 0x000fda0003f05270 */
[----:B------:R-:W-:Y:S05]  /*1880*/  @!P0 BRA `(.L_x_31) ;  /* 0x0000000400648947 */ /* 0x000fea0003800000 */
[----:B------:R-:W-:Y:S01]  /*1890*/  ISETP.NE.AND P0, PT, R21, 0x1, PT ;  /* 0x000000011500780c */ /* 0x000fe20003f05270 */
[----:B------:R-:W-:Y:S01]  /*18a0*/  IMAD.MOV.U32 R25, RZ, RZ, R15 ;  /* 0x000000ffff197224 */ /* 0x000fe200078e000f */
[----:B------:R-:W-:Y:S01]  /*18b0*/  MOV R26, R13 ;  /* 0x0000000d001a7202 */ /* 0x000fe20000000f00 */
[----:B------:R-:W-:-:S10]  /*18c0*/  IMAD.MOV.U32 R27, RZ, RZ, R14 ;  /* 0x000000ffff1b7224 */ /* 0x000fd400078e000e */
[----:B------:R-:W-:Y:S05]  /*18d0*/  @P0 BRA `(.L_x_30) ;  /* 0x0000000400a00947 */ /* 0x000fea0003800000 */
[----:B------:R-:W0:Y:S01]  /*18e0*/  LDC R3, c[0x0][0x3a4] ;  /* 0x0000e900ff037b82 */ /* 0x000e220000000800 */
[----:B------:R-:W-:Y:S01]  /*18f0*/  IABS R26, R30 ;  /* 0x0000001e001a7213 */ /* 0x000fe20000000000 */
[----:B------:R-:W-:Y:S01]  /*1900*/  BSSY.RELIABLE B1, `(.L_x_32) ;  /* 0x0000022000017945 */ /* 0x000fe20003800100 */
[----:B------:R-:W-:Y:S02]  /*1910*/  ISETP.GE.AND P2, PT, R30, RZ, PT ;  /* 0x000000ff1e00720c */ /* 0x000fe40003f46270 */
[-C--:B0-----:R-:W-:Y:S02]  /*1920*/  IABS R2, R3.reuse ;  /* 0x0000000300027213 */ /* 0x081fe40000000000 */
[----:B--2---:R-:W-:Y:S02]  /*1930*/  LOP3.LUT R37, RZ, R3, RZ, 0x33, !PT ;  /* 0x00000003ff257212 */ /* 0x004fe400078e33ff */
        /* <DEDUP_REMOVED lines=30> */
.L_x_33:
[----:B------:R-:W-:Y:S05]  /*1b20*/  BSYNC.RELIABLE B1 ;  /* 0x0000000000017941 */ /* 0x000fea0003800100 */
.L_x_32:
[----:B------:R-:W-:Y:S01]  /*1b30*/  ISETP.GE.AND P2, PT, R33, R12, PT ;  /* 0x0000000c2100720c */ /* 0x000fe20003f46270 */
[----:B------:R-:W-:-:S12]  /*1b40*/  BSSY.RELIABLE B1, `(.L_x_34) ;  /* 0x000000a000017945 */ /* 0x000fd80003800100 */
[----:B------:R-:W-:Y:S05]  /*1b50*/  @P2 BRA `(.L_x_35) ;  /* 0x0000000000202947 */ /* 0x000fea0003800000 */
        /* <DEDUP_REMOVED lines=8> */
.L_x_35:
[----:B------:R-:W-:Y:S05]  /*1be0*/  BSYNC.RELIABLE B1 ;  /* 0x0000000000017941 */ /* 0x000fea0003800100 */
.L_x_34:
        /* <DEDUP_REMOVED lines=19> */
.L_x_37:
        /* <DEDUP_REMOVED lines=8> */
.L_x_36:
[----:B------:R-:W2:Y:S01]  /*1da0*/  LDG.E R4, desc[UR36][R4.64] ;  /* 0x0000002404047981 */ /* 0x000ea2000c1e1900 */
[----:B------:R-:W-:Y:S01]  /*1db0*/  IMAD.MOV.U32 R21, RZ, RZ, 0x1 ;  /* 0x00000001ff157424 */ /* 0x000fe200078e00ff */
[----:B------:R-:W-:Y:S01]  /*1dc0*/  MOV R26, R13 ;  /* 0x0000000d001a7202 */ /* 0x000fe20000000f00 */
[----:B------:R-:W-:Y:S02]  /*1dd0*/  IMAD.MOV.U32 R25, RZ, RZ, R15 ;  /* 0x000000ffff197224 */ /* 0x000fe400078e000f */
[----:B------:R-:W-:Y:S01]  /*1de0*/  IMAD.MOV.U32 R27, RZ, RZ, R14 ;  /* 0x000000ffff1b7224 */ /* 0x000fe200078e000e */
[----:B--2---:R-:W-:-:S04]  /*1df0*/  ISETP.GT.AND P0, PT, R4, -0x1, PT ;  /* 0xffffffff0400780c */ /* 0x004fc80003f04270 */
[----:B------:R-:W-:Y:S01]  /*1e00*/  SEL R21, R21, 0xffffffff, P0 ;  /* 0xffffffff15157807 */ /* 0x000fe20000000000 */
[----:B------:R-:W-:Y:S08]  /*1e10*/  BRA `(.L_x_30) ;  /* 0x0000000000507947 */ /* 0x000ff00003800000 */
.L_x_31:
[----:B------:R-:W-:Y:S01]  /*1e20*/  SHF.R.U32.HI R0, RZ, 0x2, R29 ;  /* 0x00000002ff007819 */ /* 0x000fe2000001161d */
[----:B------:R-:W-:Y:S01]  /*1e30*/  VIADD R28, R28, 0x587c5 ;  /* 0x000587c51c1c7836 */ /* 0x000fe20000000000 */
[----:B------:R-:W-:Y:S01]  /*1e40*/  MOV R26, R14 ;  /* 0x0000000e001a7202 */ /* 0x000fe20000000f00 */
[----:B------:R-:W-:Y:S01]  /*1e50*/  IMAD.MOV.U32 R21, RZ, RZ, -0x1 ;  /* 0xffffffffff157424 */ /* 0x000fe200078e00ff */
[----:B------:R-:W-:Y:S01]  /*1e60*/  LOP3.LUT R25, R0, R29, RZ, 0x3c, !PT ;  /* 0x0000001d00197212 */ /* 0x000fe200078e3cff */
[----:B------:R-:W-:Y:S02]  /*1e70*/  IMAD.SHL.U32 R0, R15, 0x10, RZ ;  /* 0x000000100f007824 */ /* 0x000fe400078e00ff */
[----:B------:R-:W-:Y:S02]  /*1e80*/  IMAD.MOV.U32 R27, RZ, RZ, R24 ;  /* 0x000000ffff1b7224 */ /* 0x000fe400078e0018 */
[----:B------:R-:W-:Y:S02]  /*1e90*/  IMAD.SHL.U32 R2, R25, 0x2, RZ ;  /* 0x0000000219027824 */ /* 0x000fe400078e00ff */
[----:B------:R-:W-:-:S02]  /*1ea0*/  IMAD.MOV.U32 R24, RZ, RZ, R15 ;  /* 0x000000ffff187224 */ /* 0x000fc400078e000f */
[----:B------:R-:W-:Y:S01]  /*1eb0*/  IMAD.MOV.U32 R29, RZ, RZ, R13 ;  /* 0x000000ffff1d7224 */ /* 0x000fe200078e000d */
[----:B------:R-:W-:-:S04]  /*1ec0*/  LOP3.LUT R0, R15, R0, R2, 0x96, !PT ;  /* 0x000000000f007212 */ /* 0x000fc800078e9602 */
[----:B------:R-:W-:-:S04]  /*1ed0*/  LOP3.LUT R25, R0, R25, RZ, 0x3c, !PT ;  /* 0x0000001900197212 */ /* 0x000fc800078e3cff */
[----:B------:R-:W-:-:S05]  /*1ee0*/  IADD3 R0, PT, PT, R28, R25, RZ ;  /* 0x000000191c007210 */ /* 0x000fca0007ffe0ff */
[----:B------:R-:W-:-:S05]  /*1ef0*/  IMAD.HI.U32 R2, R0, -0x2e48e8a7, RZ ;  /* 0xd1b7175900027827 */ /* 0x000fca00078e00ff */
[----:B------:R-:W-:-:S05]  /*1f00*/  SHF.R.U32.HI R3, RZ, 0xd, R2 ;  /* 0x0000000dff037819 */ /* 0x000fca0000011602 */
[----:B------:R-:W-:-:S05]  /*1f10*/  IMAD R3, R3, -0x2710, R0 ;  /* 0xffffd8f003037824 */ /* 0x000fca00078e0200 */
[C---:B------:R-:W-:Y:S02]  /*1f20*/  ISETP.GE.U32.AND P1, PT, R3.reuse, 0xfa0, PT ;  /* 0x00000fa00300780c */ /* 0x040fe40003f26070 */
[----:B------:R-:W-:Y:S02]  /*1f30*/  ISETP.GE.U32.AND P0, PT, R3, 0x3e8, PT ;  /* 0x000003e80300780c */ /* 0x000fe40003f06070 */
[----:B------:R-:W-:-:S04]  /*1f40*/  SEL R21, R21, 0xfffffffe, !P1 ;  /* 0xfffffffe15157807 */ /* 0x000fc80004800000 */
[----:B------:R-:W-:-:S07]  /*1f50*/  SEL R21, R21, 0x1, P0 ;  /* 0x0000000115157807 */ /* 0x000fce0000000000 */
.L_x_30:
[----:B------:R-:W-:Y:S05]  /*1f60*/  BSYNC.RECONVERGENT B0 ;  /* 0x0000000000007941 */ /* 0x000fea0003800200 */
.L_x_27:
[----:B------:R-:W-:Y:S05]  /*1f70*/  WARPSYNC.ALL ;  /* 0x0000000000007948 */ /* 0x000fea0003800000 */
[----:B------:R-:W-:Y:S06]  /*1f80*/  BAR.SYNC.DEFER_BLOCKING 0x0 ;  /* 0x0000000000007b1d */ /* 0x000fec0000010000 */
[----:B------:R-:W0:Y:S01]  /*1f90*/  LDCU.64 UR4, c[0x0][0x388] ;  /* 0x00007100ff0477ac */ /* 0x000e220008000a00 */
[----:B------:R1:W-:Y:S01]  /*1fa0*/  STG.E desc[UR36][R6.64], R21 ;  /* 0x0000001506007986 */ /* 0x0003e2000c101924 */
[----:B0-----:R-:W-:Y:S01]  /*1fb0*/  MOV R2, UR4 ;  /* 0x0000000400027c02 */ /* 0x001fe20008000f00 */
[----:B------:R-:W-:Y:S01]  /*1fc0*/  IMAD.U32 R3, RZ, RZ, UR5 ;  /* 0x00000005ff037e24 */ /* 0x000fe2000f8e00ff */
[----:B-1----:R-:W-:Y:S06]  /*1fd0*/  BAR.SYNC.DEFER_BLOCKING 0x0 ;  /* 0x0000000000007b1d */ /* 0x002fec0000010000 */
.L_x_2:
[----:B------:R-:W-:Y:S05]  /*1fe0*/  WARPSYNC.ALL ;  /* 0x0000000000007948 */ /* 0x000fea0003800000 */
[----:B------:R-:W-:Y:S01]  /*1ff0*/  BAR.SYNC.DEFER_BLOCKING 0x0 ;  /* 0x0000000000007b1d */ /* 0x000fe20000010000 */
[----:B------:R-:W-:-:S06]  /*2000*/  IMAD.WIDE.U32 R2, R30, 0x4, R2 ;  /* 0x000000041e027825 */ /* 0x000fcc00078e0002 */
[----:B------:R-:W3:Y:S01]  /*2010*/  LDG.E R2, desc[UR36][R2.64] ;  /* 0x0000002402027981 */ /* 0x000ee2000c1e1900 */
[----:B------:R-:W-:Y:S01]  /*2020*/  BSSY.RECONVERGENT B0, `(.L_x_38) ;  /* 0x000000b000007945 */ /* 0x000fe20003800200 */
[----:B---3--:R-:W-:-:S04]  /*2030*/  ISETP.GE.AND P0, PT, R2, -0x1, PT ;  /* 0xffffffff0200780c */ /* 0x008fc80003f06270 */
[----:B------:R-:W-:-:S13]  /*2040*/  ISETP.EQ.OR P0, PT, R2, RZ, !P0 ;  /* 0x000000ff0200720c */ /* 0x000fda0004702670 */
[----:B------:R-:W-:Y:S05]  /*2050*/  @P0 BRA `(.L_x_39) ;  /* 0x00000000001c0947 */ /* 0x000fea0003800000 */
[----:B------:R-:W0:Y:S01]  /*2060*/  S2R R0, SR_LANEID ;  /* 0x0000000000007919 */ /* 0x000e220000000000 */
[----:B------:R-:W1:Y:S01]  /*2070*/  LDC.64 R2, c[0x0][0x398] ;  /* 0x0000e600ff027b82 */ /* 0x000e620000000a00 */
[----:B------:R-:W-:Y:S02]  /*2080*/  VOTEU.ANY UR4, UPT, PT ;  /* 0x0000000000047886 */ /* 0x000fe400038e0100 */
[----:B------:R-:W-:Y:S02]  /*2090*/  UFLO.U32 UR5, UR4 ;  /* 0x00000004000572bd */ /* 0x000fe400080e0000 */
[----:B------:R-:W1:Y:S04]  /*20a0*/  POPC R5, UR4 ;  /* 0x0000000400057d09 */ /* 0x000e680008000000 */
[----:B0-----:R-:W-:-:S13]  /*20b0*/  ISETP.EQ.U32.AND P0, PT, R0, UR5, PT ;  /* 0x0000000500007c0c */ /* 0x001fda000bf02070 */
[----:B-1----:R0:W-:Y:S02]  /*20c0*/  @P0 REDG.E.ADD.STRONG.GPU desc[UR36][R2.64], R5 ;  /* 0x000000050200098e */ /* 0x0021e4000c12e124 */
.L_x_39:
[----:B------:R-:W-:Y:S05]  /*20d0*/  BSYNC.RECONVERGENT B0 ;  /* 0x0000000000007941 */ /* 0x000fea0003800200 */
.L_x_38:
[----:B------:R-:W-:Y:S04]  /*20e0*/  STG.E.64 desc[UR36][R16.64], R28 ;  /* 0x0000001c10007986 */ /* 0x000fe8000c101b24 */
[----:B------:R-:W-:Y:S04]  /*20f0*/  STG.E.64 desc[UR36][R16.64+0x8], R26 ;  /* 0x0000081a10007986 */ /* 0x000fe8000c101b24 */
[----:B------:R-:W-:Y:S04]  /*2100*/  STG.E.64 desc[UR36][R16.64+0x10], R24 ;  /* 0x0000101810007986 */ /* 0x000fe8000c101b24 */
[----:B------:R-:W-:Y:S04]  /*2110*/  STG.E.64 desc[UR36][R16.64+0x18], R22 ;  /* 0x0000181610007986 */ /* 0x000fe8000c101b24 */
[----:B------:R-:W-:Y:S04]  /*2120*/  STG.E.64 desc[UR36][R16.64+0x28], R18 ;  /* 0x0000281210007986 */ /* 0x000fe8000c101b24 */
[----:B------:R-:W-:Y:S01]  /*2130*/  STG.E desc[UR36][R16.64+0x20], R31 ;  /* 0x0000201f10007986 */ /* 0x000fe2000c101924 */
[----:B------:R-:W-:Y:S06]  /*2140*/  BAR.SYNC.DEFER_BLOCKING 0x0 ;  /* 0x0000000000007b1d */ /* 0x000fec0000010000 */
[----:B------:R-:W-:Y:S05]  /*2150*/  EXIT ;  /* 0x000000000000794d */ /* 0x000fea0003800000 */
.L_x_40:
[----:B------:R-:W-:-:S00]  /*2160*/  BRA `(.L_x_40) ;  /* 0xfffffffc00fc7947 */ /* 0x000fc0000383ffff */
[----:B------:R-:W-:-:S00]  /*2170*/  NOP ;  /* 0x0000000000007918 */ /* 0x000fc00000000000 */
        /* <DEDUP_REMOVED lines=8> */
.L_x_50:


//--------------------- .text._Z12setup_curandP17curandStateXORWOWmii --------------------------
	.section	.text._Z12setup_curandP17curandStateXORWOWmii,"ax",@progbits
	.align	128
        .global         _Z12setup_curandP17curandStateXORWOWmii
        .type           _Z12setup_curandP17curandStateXORWOWmii,@function
        .size           _Z12setup_curandP17curandStateXORWOWmii,(.L_x_51 - _Z12setup_curandP17curandStateXORWOWmii)
        .other          _Z12setup_curandP17curandStateXORWOWmii,@"STO_CUDA_ENTRY STV_DEFAULT"
_Z12setup_curandP17curandStateXORWOWmii:
.text._Z12setup_curandP17curandStateXORWOWmii:
[----:B------:R-:W-:Y:S01]  /*0000*/  LDC R1, c[0x0][0x37c] ;  /* 0x0000df00ff017b82 */ /* 0x000fe20000000800 */
[----:B------:R-:W0:Y:S01]  /*0010*/  S2R R13, SR_TID.X ;  /* 0x00000000000d7919 */ /* 0x000e220000002100 */
[----:B------:R-:W1:Y:S02]  /*0020*/  LDCU.64 UR4, c[0x0][0x390] ;  /* 0x00007200ff0477ac */ /* 0x000e640008000a00 */
[----:B-1----:R-:W-:-:S06]  /*0030*/  UIMAD UR4, UR5, UR4, URZ ;  /* 0x00000004050472a4 */ /* 0x002fcc000f8e02ff */
[----:B0-----:R-:W-:-:S13]  /*0040*/  ISETP.GE.AND P0, PT, R13, UR4, PT ;  /* 0x000000040d007c0c */ /* 0x001fda000bf06270 */
[----:B------:R-:W-:Y:S05]  /*0050*/  @P0 EXIT ;  /* 0x000000000000094d */ /* 0x000fea0003800000 */
[----:B------:R-:W0:Y:S01]  /*0060*/  LDC.64 R4, c[0x0][0x388] ;  /* 0x0000e200ff047b82 */ /* 0x000e220000000a00 */
[----:B------:R-:W1:Y:S01]  /*0070*/  LDCU.64 UR4, c[0x0][0x358] ;  /* 0x00006b00ff0477ac */ /* 0x000e620008000a00 */
[----:B------:R-:W-:Y:S01]  /*0080*/  ISETP.NE.AND P0, PT, R13, RZ, PT ;  /* 0x000000ff0d00720c */ /* 0x000fe20003f05270 */
[----:B------:R-:W-:Y:S05]  /*0090*/  BSSY.RECONVERGENT B0, `(.L_x_41) ;  /* 0x00000e6000007945 */ /* 0x000fea0003800200 */
[----:B------:R-:W2:Y:S01]  /*00a0*/  LDC.64 R2, c[0x0][0x380] ;  /* 0x0000e000ff027b82 */ /* 0x000ea20000000a00 */
[----:B0-----:R-:W-:Y:S02]  /*00b0*/  LOP3.LUT R0, R4, 0xaad26b49, RZ, 0x3c, !PT ;  /* 0xaad26b4904007812 */ /* 0x001fe400078e3cff */
[----:B------:R-:W-:-:S03]  /*00c0*/  LOP3.LUT R4, R5, 0xf7dcefdd, RZ, 0x3c, !PT ;  /* 0xf7dcefdd05047812 */ /* 0x000fc600078e3cff */
[----:B------:R-:W-:Y:S02]  /*00d0*/  IMAD R0, R0, 0x4182bed5, RZ ;  /* 0x4182bed500007824 */ /* 0x000fe400078e02ff */
[----:B------:R-:W-:Y:S02]  /*00e0*/  IMAD R5, R4, -0x658354e5, RZ ;  /* 0x9a7cab1b04057824 */ /* 0x000fe400078e02ff */
[----:B--2---:R-:W-:Y:S01]  /*00f0*/  IMAD.WIDE.U32 R2, R13, 0x30, R2 ;  /* 0x000000300d027825 */ /* 0x004fe200078e0002 */
[C---:B------:R-:W-:Y:S02]  /*0100*/  LOP3.LUT R8, R0.reuse, 0x159a55e5, RZ, 0x3c, !PT ;  /* 0x159a55e500087812 */ /* 0x040fe400078e3cff */
[C---:B------:R-:W-:Y:S01]  /*0110*/  IADD3 R6, PT, PT, R0.reuse, 0x64f0c9, R5 ;  /* 0x0064f0c900067810 */ /* 0x040fe20007ffe005 */
[C---:B------:R-:W-:Y:S01]  /*0120*/  VIADD R7, R0.reuse, 0x75bcd15 ;  /* 0x075bcd1500077836 */ /* 0x040fe20000000000 */
[----:B------:R-:W-:Y:S01]  /*0130*/  LOP3.LUT R10, R5, 0x5491333, RZ, 0x3c, !PT ;  /* 0x05491333050a7812 */ /* 0x000fe200078e3cff */
[----:B------:R-:W-:-:S02]  /*0140*/  VIADD R11, R0, 0x583f19 ;  /* 0x00583f19000b7836 */ /* 0x000fc40000000000 */
[----:B------:R-:W-:Y:S01]  /*0150*/  VIADD R9, R5, 0x1f123bb5 ;  /* 0x1f123bb505097836 */ /* 0x000fe20000000000 */
[----:B-1----:R0:W-:Y:S04]  /*0160*/  STG.E.64 desc[UR4][R2.64], R6 ;  /* 0x0000000602007986 */ /* 0x0021e8000c101b04 */
[----:B------:R0:W-:Y:S04]  /*0170*/  STG.E.64 desc[UR4][R2.64+0x8], R8 ;  /* 0x0000080802007986 */ /* 0x0001e8000c101b04 */
[----:B------:R0:W-:Y:S01]  /*0180*/  STG.E.64 desc[UR4][R2.64+0x10], R10 ;  /* 0x0000100a02007986 */ /* 0x0001e2000c101b04 */
[----:B------:R-:W-:Y:S05]  /*0190*/  @!P0 BRA `(.L_x_42) ;  /* 0x0000000c00548947 */ /* 0x000fea0003800000 */
[----:B------:R-:W-:Y:S01]  /*01a0*/  IMAD.MOV.U32 R0, RZ, RZ, R13 ;  /* 0x000000ffff007224 */ /* 0x000fe200078e000d */
[----:B0-----:R-:W-:-:S07]  /*01b0*/  CS2R R10, SRZ ;  /* 0x00000000000a7805 */ /* 0x001fce000001ff00 */
.L_x_48:
[----:B0-----:R-:W-:Y:S01]  /*01c0*/  LOP3.LUT R2, R0, 0x3, RZ, 0xc0, !PT ;  /* 0x0000000300027812 */ /* 0x001fe200078ec0ff */
[----:B------:R-:W-:Y:S03]  /*01d0*/  BSSY.RECONVERGENT B1, `(.L_x_43) ;  /* 0x00000cb000017945 */ /* 0x000fe60003800200 */
[----:B------:R-:W-:-:S04]  /*01e0*/  ISETP.NE.U32.AND P0, PT, R2, RZ, PT ;  /* 0x000000ff0200720c */ /* 0x000fc80003f05070 */
[----:B------:R-:W-:-:S13]  /*01f0*/  ISETP.NE.AND.EX P0, PT, RZ, RZ, PT, P0 ;  /* 0x000000ffff00720c */ /* 0x000fda0003f05300 */
[----:B------:R-:W-:Y:S05]  /*0200*/  @!P0 BRA `(.L_x_44) ;  /* 0x0000000c001c8947 */ /* 0x000fea0003800000 */
[----:B------:R-:W0:Y:S01]  /*0210*/  LDC.64 R6, c[0x4][0x8] ;  /* 0x01000200ff067b82 */ /* 0x000e220000000a00 */
[----:B------:R-:W-:Y:S02]  /*0220*/  IMAD.MOV.U32 R12, RZ, RZ, RZ ;  /* 0x000000ffff0c7224 */ /* 0x000fe400078e00ff */
[----:B0-----:R-:W-:-:S07]  /*0230*/  IMAD.WIDE.U32 R6, R10, 0xc80, R6 ;  /* 0x00000c800a067825 */ /* 0x001fce00078e0006 */
.L_x_47:
[----:B0-----:R-:W-:Y:S01]  /*0240*/  IMAD.MOV.U32 R13, RZ, RZ, RZ ;  /* 0x000000ffff0d7224 */ /* 0x001fe200078e00ff */
[----:B------:R-:W-:Y:S01]  /*0250*/  CS2R R2, SRZ ;  /* 0x0000000000027805 */ /* 0x000fe2000001ff00 */
[----:B------:R-:W-:Y:S01]  /*0260*/  IMAD.MOV.U32 R15, RZ, RZ, RZ ;  /* 0x000000ffff0f7224 */ /* 0x000fe200078e00ff */
[----:B------:R-:W-:-:S07]  /*0270*/  CS2R R4, SRZ ;  /* 0x0000000000047805 */ /* 0x000fce000001ff00 */
.L_x_46:
[----:B------:R-:W0:Y:S01]  /*0280*/  S2R R14, SR_TID.X ;  /* 0x00000000000e7919 */ /* 0x000e220000002100 */
[----:B------:R-:W0:Y:S02]  /*0290*/  LDC.64 R8, c[0x0][0x380] ;  /* 0x0000e000ff087b82 */ /* 0x000e240000000a00 */
[----:B0-----:R-:W-:-:S04]  /*02a0*/  IMAD.WIDE.U32 R8, R14, 0x30, R8 ;  /* 0x000000300e087825 */ /* 0x001fc800078e0008 */
[----:B------:R-:W-:-:S05]  /*02b0*/  IMAD.WIDE.U32 R8, R15, 0x4, R8 ;  /* 0x000000040f087825 */ /* 0x000fca00078e0008 */
[----:B------:R0:W5:Y:S01]  /*02c0*/  LDG.E R16, desc[UR4][R8.64+0x4] ;  /* 0x0000040408107981 */ /* 0x000162000c1e1900 */
[----:B------:R-:W-:-:S07]  /*02d0*/  IMAD.MOV.U32 R17, RZ, RZ, RZ ;  /* 0x000000ffff117224 */ /* 0x000fce00078e00ff */
.L_x_45:
[----:B-----5:R-:W-:Y:S01]  /*02e0*/  SHF.R.U32.HI R24, RZ, R17, R16 ;  /* 0x00000011ff187219 */ /* 0x020fe20000011610 */
[----:B0-----:R-:W-:-:S03]  /*02f0*/  IMAD.SHL.U32 R8, R15, 0x20, RZ ;  /* 0x000000200f087824 */ /* 0x001fc600078e00ff */
[----:B------:R-:W-:Y:S01]  /*0300*/  LOP3.LUT R9, R24, 0x1, RZ, 0xc0, !PT ;  /* 0x0000000118097812 */ /* 0x000fe200078ec0ff */
[----:B------:R-:W-:-:S03]  /*0310*/  IMAD.IADD R8, R8, 0x1, R17 ;  /* 0x0000000108087824 */ /* 0x000fc600078e0211 */
[----:B------:R-:W-:Y:S01]  /*0320*/  ISETP.NE.U32.AND P0, PT, R9, 0x1, PT ;  /* 0x000000010900780c */ /* 0x000fe20003f05070 */
[----:B------:R-:W-:-:S03]  /*0330*/  IMAD R9, R8, 0x5, RZ ;  /* 0x0000000508097824 */ /* 0x000fc600078e02ff */
[----:B------:R-:W-:Y:S01]  /*0340*/  R2P PR, R24, 0x7e ;  /* 0x0000007e18007804 */ /* 0x000fe20000000000 */
[----:B------:R-:W-:-:S08]  /*0350*/  IMAD.WIDE.U32 R8, R9, 0x4, R6 ;  /* 0x0000000409087825 */ /* 0x000fd000078e0006 */
[----:B------:R-:W2:Y:S04]  /*0360*/  @!P0 LDG.E R18, desc[UR4][R8.64] ;  /* 0x0000000408128981 */ /* 0x000ea8000c1e1900 */
[----:B------:R-:W3:Y:S04]  /*0370*/  @P1 LDG.E R22, desc[UR4][R8.64+0x14] ;  /* 0x0000140408161981 */ /* 0x000ee8000c1e1900 */
[----:B------:R-:W4:Y:S04]  /*0380*/  @!P0 LDG.E R20, desc[UR4][R8.64+0x10] ;  /* 0x0000100408148981 */ /* 0x000f28000c1e1900 */
[----:B------:R-:W4:Y:S04]  /*0390*/  @P2 LDG.E R28, desc[UR4][R8.64+0x28] ;  /* 0x00002804081c2981 */ /* 0x000f28000c1e1900 */
[----:B------:R-:W4:Y:S04]  /*03a0*/  @P1 LDG.E R26, desc[UR4][R8.64+0x24] ;  /* 0x00002404081a1981 */ /* 0x000f28000c1e1900 */
[----:B------:R-:W4:Y:S04]  /*03b0*/  @P3 LDG.E R21, desc[UR4][R8.64+0x3c] ;  /* 0x00003c0408153981 */ /* 0x000f28000c1e1900 */
[----:B------:R-:W4:Y:S04]  /*03c0*/  @P2 LDG.E R19, desc[UR4][R8.64+0x38] ;  /* 0x0000380408132981 */ /* 0x000f28000c1e1900 */
[----:B------:R-:W4:Y:S04]  /*03d0*/  @P4 LDG.E R23, desc[UR4][R8.64+0x50] ;  /* 0x0000500408174981 */ /* 0x000f28000c1e1900 */
[----:B------:R-:W4:Y:S01]  /*03e0*/  @P1 LDG.E R25, desc[UR4][R8.64+0x20] ;  /* 0x0000200408191981 */ /* 0x000f22000c1e1900 */
[----:B--2---:R-:W-:-:S03]  /*03f0*/  @!P0 LOP3.LUT R13, R13, R18, RZ, 0x3c, !PT ;  /* 0x000000120d0d8212 */ /* 0x004fc600078e3cff */
[----:B------:R-:W2:Y:S01]  /*0400*/  @!P0 LDG.E R18, desc[UR4][R8.64+0x8] ;  /* 0x0000080408128981 */ /* 0x000ea2000c1e1900 */
[----:B---3--:R-:W-:-:S03]  /*0410*/  @P1 LOP3.LUT R13, R13, R22, RZ, 0x3c, !PT ;  /* 0x000000160d0d1212 */ /* 0x008fc600078e3cff */
[----:B------:R-:W3:Y:S01]  /*0420*/  @P3 LDG.E R22, desc[UR4][R8.64+0x4c] ;  /* 0x00004c0408163981 */ /* 0x000ee2000c1e1900 */
[----:B----4-:R-:W-:-:S03]  /*0430*/  @!P0 LOP3.LUT R3, R3, R20, RZ, 0x3c, !PT ;  /* 0x0000001403038212 */ /* 0x010fc600078e3cff */
[----:B------:R-:W4:Y:S01]  /*0440*/  @P1 LDG.E R20, desc[UR4][R8.64+0x1c] ;  /* 0x00001c0408141981 */ /* 0x000f22000c1e1900 */
[----:B------:R-:W-:Y:S02]  /*0450*/  @P2 LOP3.LUT R13, R13, R28, RZ, 0x3c, !PT ;  /* 0x0000001c0d0d2212 */ /* 0x000fe400078e3cff */
[----:B------:R-:W-:Y:S02]  /*0460*/  @P1 LOP3.LUT R3, R3, R26, RZ, 0x3c, !PT ;  /* 0x0000001a03031212 */ /* 0x000fe400078e3cff */
[----:B------:R-:W4:Y:S01]  /*0470*/  @P5 LDG.E R26, desc[UR4][R8.64+0x64] ;  /* 0x00006404081a5981 */ /* 0x000f22000c1e1900 */
[----:B------:R-:W-:-:S03]  /*0480*/  @P3 LOP3.LUT R13, R13, R21, RZ, 0x3c, !PT ;  /* 0x000000150d0d3212 */ /* 0x000fc600078e3cff */
[----:B------:R-:W4:Y:S01]  /*0490*/  @!P0 LDG.E R21, desc[UR4][R8.64+0xc] ;  /* 0x00000c0408158981 */ /* 0x000f22000c1e1900 */
[----:B------:R-:W-:-:S03]  /*04a0*/  @P2 LOP3.LUT R3, R3, R19, RZ, 0x3c, !PT ;  /* 0x0000001303032212 */ /* 0x000fc600078e3cff */
[----:B------:R-:W4:Y:S01]  /*04b0*/  @!P0 LDG.E R19, desc[UR4][R8.64+0x4] ;  /* 0x0000040408138981 */ /* 0x000f22000c1e1900 */
[----:B------:R-:W-:-:S03]  /*04c0*/  @P4 LOP3.LUT R13, R13, R23, RZ, 0x3c, !PT ;  /* 0x000000170d0d4212 */ /* 0x000fc600078e3cff */
[----:B------:R-:W4:Y:S01]  /*04d0*/  @P1 LDG.E R23, desc[UR4][R8.64+0x18] ;  /* 0x0000180408171981 */ /* 0x000f22000c1e1900 */
[----:B--2---:R-:W-:-:S03]  /*04e0*/  @!P0 LOP3.LUT R5, R5, R18, RZ, 0x3c, !PT ;  /* 0x0000001205058212 */ /* 0x004fc600078e3cff */
[----:B------:R-:W2:Y:S01]  /*04f0*/  @P2 LDG.E R18, desc[UR4][R8.64+0x30] ;  /* 0x0000300408122981 */ /* 0x000ea2000c1e1900 */
[----:B---3--:R-:W-:-:S03]  /*0500*/  @P3 LOP3.LUT R3, R3, R22, RZ, 0x3c, !PT ;  /* 0x0000001603033212 */ /* 0x008fc600078e3cff */
[----:B------:R-:W3:Y:S01]  /*0510*/  @P4 LDG.E R22, desc[UR4][R8.64+0x60] ;  /* 0x0000600408164981 */ /* 0x000ee2000c1e1900 */
[----:B----4-:R-:W-:-:S03]  /*0520*/  @P1 LOP3.LUT R5, R5, R20, RZ, 0x3c, !PT ;  /* 0x0000001405051212 */ /* 0x010fc600078e3cff */
[----:B------:R-:W4:Y:S01]  /*0530*/  @P3 LDG.E R20, desc[UR4][R8.64+0x44] ;  /* 0x0000440408143981 */ /* 0x000f22000c1e1900 */
[----:B------:R-:W-:-:S03]  /*0540*/  @P5 LOP3.LUT R13, R13, R26, RZ, 0x3c, !PT ;  /* 0x0000001a0d0d5212 */ /* 0x000fc600078e3cff */
[----:B------:R-:W4:Y:S01]  /*0550*/  @P6 LDG.E R26, desc[UR4][R8.64+0x78] ;  /* 0x00007804081a6981 */ /* 0x000f22000c1e1900 */
[----:B------:R-:W-:-:S03]  /*0560*/  @!P0 LOP3.LUT R2, R2, R21, RZ, 0x3c, !PT ;  /* 0x0000001502028212 */ /* 0x000fc600078e3cff */
[----:B------:R-:W4:Y:S01]  /*0570*/  @P2 LDG.E R21, desc[UR4][R8.64+0x34] ;  /* 0x0000340408152981 */ /* 0x000f22000c1e1900 */
[----:B------:R-:W-:-:S03]  /*0580*/  @!P0 LOP3.LUT R4, R4, R19, RZ, 0x3c, !PT ;  /* 0x0000001304048212 */ /* 0x000fc600078e3cff */
[----:B------:R-:W4:Y:S01]  /*0590*/  @P2 LDG.E R19, desc[UR4][R8.64+0x2c] ;  /* 0x00002c0408132981 */ /* 0x000f22000c1e1900 */
[----:B------:R-:W-:Y:S02]  /*05a0*/  @P1 LOP3.LUT R2, R2, R25, RZ, 0x3c, !PT ;  /* 0x0000001902021212 */ /* 0x000fe400078e3cff */
[----:B------:R-:W-:Y:S01]  /*05b0*/  @P1 LOP3.LUT R4, R4, R23, RZ, 0x3c, !PT ;  /* 0x0000001704041212 */ /* 0x000fe200078e3cff */
[----:B------:R-:W4:Y:S04]  /*05c0*/  @P3 LDG.E R25, desc[UR4][R8.64+0x48] ;  /* 0x0000480408193981 */ /* 0x000f28000c1e1900 */
[----:B------:R-:W4:Y:S01]  /*05d0*/  @P3 LDG.E R23, desc[UR4][R8.64+0x40] ;  /* 0x0000400408173981 */ /* 0x000f22000c1e1900 */
[----:B------:R-:W-:Y:S02]  /*05e0*/  LOP3.LUT P0, RZ, R24, 0x80, RZ, 0xc0, !PT ;  /* 0x0000008018ff7812 */ /* 0x000fe4000780c0ff */
[----:B--2---:R-:W-:-:S02]  /*05f0*/  @P2 LOP3.LUT R5, R5, R18, RZ, 0x3c, !PT ;  /* 0x0000001205052212 */ /* 0x004fc400078e3cff */
[----:B------:R-:W2:Y:S01]  /*0600*/  @P4 LDG.E R18, desc[UR4][R8.64+0x58] ;  /* 0x0000580408124981 */ /* 0x000ea2000c1e1900 */
[----:B---3--:R-:W-:-:S03]  /*0610*/  @P4 LOP3.LUT R3, R3, R22, RZ, 0x3c, !PT ;  /* 0x0000001603034212 */ /* 0x008fc600078e3cff */
[----:B------:R-:W3:Y:S01]  /*0620*/  @P5 LDG.E R22, desc[UR4][R8.64+0x74] ;  /* 0x0000740408165981 */ /* 0x000ee2000c1e1900 */
[----:B----4-:R-:W-:-:S03]  /*0630*/  @P3 LOP3.LUT R5, R5, R20, RZ, 0x3c, !PT ;  /* 0x0000001405053212 */ /* 0x010fc600078e3cff */
[----:B------:R-:W4:Y:S01]  /*0640*/  @P5 LDG.E R20, desc[UR4][R8.64+0x6c] ;  /* 0x00006c0408145981 */ /* 0x000f22000c1e1900 */
[----:B------:R-:W-:-:S03]  /*0650*/  @P6 LOP3.LUT R13, R13, R26, RZ, 0x3c, !PT ;  /* 0x0000001a0d0d6212 */ /* 0x000fc600078e3cff */
        /* <DEDUP_REMOVED lines=9> */
[----:B--2---:R-:W-:-:S03]  /*06f0*/  @P4 LOP3.LUT R5, R5, R18, RZ, 0x3c, !PT ;  /* 0x0000001205054212 */ /* 0x004fc600078e3cff */
        /* <DEDUP_REMOVED lines=15> */
[----:B--2---:R-:W-:-:S04]  /*07f0*/  @P6 LOP3.LUT R5, R5, R18, RZ, 0x3c, !PT ;  /* 0x0000001205056212 */ /* 0x004fc800078e3cff */
[----:B---3--:R-:W-:Y:S02]  /*0800*/  @P0 LOP3.LUT R5, R5, R22, RZ, 0x3c, !PT ;  /* 0x0000001605050212 */ /* 0x008fe400078e3cff */
[----:B----4-:R-:W-:-:S04]  /*0810*/  @P6 LOP3.LUT R3, R3, R20, RZ, 0x3c, !PT ;  /* 0x0000001403036212 */ /* 0x010fc800078e3cff */
[----:B------:R-:W-:Y:S02]  /*0820*/  @P0 LOP3.LUT R3, R3, R26, RZ, 0x3c, !PT ;  /* 0x0000001a03030212 */ /* 0x000fe400078e3cff */
[----:B------:R-:W-:Y:S02]  /*0830*/  @P6 LOP3.LUT R2, R2, R21, RZ, 0x3c, !PT ;  /* 0x0000001502026212 */ /* 0x000fe400078e3cff */
[----:B------:R-:W-:Y:S02]  /*0840*/  @P6 LOP3.LUT R4, R4, R19, RZ, 0x3c, !PT ;  /* 0x0000001304046212 */ /* 0x000fe400078e3cff */
[----:B------:R-:W-:Y:S02]  /*0850*/  @P0 LOP3.LUT R2, R2, R25, RZ, 0x3c, !PT ;  /* 0x0000001902020212 */ /* 0x000fe400078e3cff */
[----:B------:R-:W-:Y:S02]  /*0860*/  @P0 LOP3.LUT R4, R4, R23, RZ, 0x3c, !PT ;  /* 0x0000001704040212 */ /* 0x000fe400078e3cff */
[----:B------:R-:W-:-:S13]  /*0870*/  R2P PR, R24.B1, 0x7f ;  /* 0x0000007f18007804 */ /* 0x000fda0000001000 */
[----:B------:R-:W2:Y:S04]  /*0880*/  @P0 LDG.E R18, desc[UR4][R8.64+0xa0] ;  /* 0x0000a00408120981 */ /* 0x000ea8000c1e1900 */
[----:B------:R-:W3:Y:S04]  /*0890*/  @P1 LDG.E R20, desc[UR4][R8.64+0xb4] ;  /* 0x0000b40408141981 */ /* 0x000ee8000c1e1900 */
[----:B------:R-:W4:Y:S04]  /*08a0*/  @P2 LDG.E R26, desc[UR4][R8.64+0xc8] ;  /* 0x0000c804081a2981 */ /* 0x000f28000c1e1900 */
[----:B------:R-:W4:Y:S04]  /*08b0*/  @P3 LDG.E R28, desc[UR4][R8.64+0xdc] ;  /* 0x0000dc04081c3981 */ /* 0x000f28000c1e1900 */
[----:B------:R-:W4:Y:S04]  /*08c0*/  @P0 LDG.E R19, desc[UR4][R8.64+0xa4] ;  /* 0x0000a40408130981 */ /* 0x000f28000c1e1900 */
[----:B------:R-:W4:Y:S04]  /*08d0*/  @P0 LDG.E R22, desc[UR4][R8.64+0xb0] ;  /* 0x0000b00408160981 */ /* 0x000f28000c1e1900 */
[----:B------:R-:W4:Y:S04]  /*08e0*/  @P4 LDG.E R25, desc[UR4][R8.64+0xf0] ;  /* 0x0000f00408194981 */ /* 0x000f28000c1e1900 */
[----:B------:R-:W4:Y:S04]  /*08f0*/  @P0 LDG.E R21, desc[UR4][R8.64+0xac] ;  /* 0x0000ac0408150981 */ /* 0x000f28000c1e1900 */
[----:B------:R-:W4:Y:S01]  /*0900*/  @P1 LDG.E R23, desc[UR4][R8.64+0xb8] ;  /* 0x0000b80408171981 */ /* 0x000f22000c1e1900 */
[----:B--2---:R-:W-:-:S03]  /*0910*/  @P0 LOP3.LUT R13, R13, R18, RZ, 0x3c, !PT ;  /* 0x000000120d0d0212 */ /* 0x004fc600078e3cff */
[----:B------:R-:W2:Y:S01]  /*0920*/  @P1 LDG.E R18, desc[UR4][R8.64+0xbc] ;  /* 0x0000bc0408121981 */ /* 0x000ea2000c1e1900 */
[----:B---3--:R-:W-:-:S03]  /*0930*/  @P1 LOP3.LUT R13, R13, R20, RZ, 0x3c, !PT ;  /* 0x000000140d0d1212 */ /* 0x008fc600078e3cff */
[----:B------:R-:W3:Y:S01]  /*0940*/  @P0 LDG.E R20, desc[UR4][R8.64+0xa8] ;  /* 0x0000a80408140981 */ /* 0x000ee2000c1e1900 */
[----:B----4-:R-:W-:-:S03]  /*0950*/  @P2 LOP3.LUT R13, R13, R26, RZ, 0x3c, !PT ;  /* 0x0000001a0d0d2212 */ /* 0x010fc600078e3cff */
[----:B------:R-:W4:Y:S01]  /*0960*/  @P5 LDG.E R26, desc[UR4][R8.64+0x104] ;  /* 0x00010404081a5981 */ /* 0x000f22000c1e1900 */
[----:B------:R-:W-:Y:S02]  /*0970*/  @P3 LOP3.LUT R13, R13, R28, RZ, 0x3c, !PT ;  /* 0x0000001c0d0d3212 */ /* 0x000fe400078e3cff */
[----:B------:R-:W-:Y:S02]  /*0980*/  @P0 LOP3.LUT R4, R4, R19, RZ, 0x3c, !PT ;  /* 0x0000001304040212 */ /* 0x000fe400078e3cff */
        /* <DEDUP_REMOVED lines=9> */
[----:B---3--:R-:W-:-:S03]  /*0a20*/  @P0 LOP3.LUT R5, R5, R20, RZ, 0x3c, !PT ;  /* 0x0000001405050212 */ /* 0x008fc600078e3cff */
[----:B------:R-:W3:Y:S01]  /*0a30*/  @P1 LDG.E R20, desc[UR4][R8.64+0xc4] ;  /* 0x0000c40408141981 */ /* 0x000ee2000c1e1900 */
[----:B--2---:R-:W-:-:S03]  /*0a40*/  @P1 LOP3.LUT R5, R5, R18, RZ, 0x3c, !PT ;  /* 0x0000001205051212 */ /* 0x004fc600078e3cff */
[----:B------:R-:W2:Y:S01]  /*0a50*/  @P3 LDG.E R18, desc[UR4][R8.64+0xe4] ;  /* 0x0000e40408123981 */ /* 0x000ea2000c1e1900 */
[----:B------:R-:W-:Y:S02]  /*0a60*/  LOP3.LUT P0, RZ, R24, 0x8000, RZ, 0xc0, !PT ;  /* 0x0000800018ff7812 */ /* 0x000fe4000780c0ff */
[----:B----4-:R-:W-:Y:S01]  /*0a70*/  @P5 LOP3.LUT R13, R13, R26, RZ, 0x3c, !PT ;  /* 0x0000001a0d0d5212 */ /* 0x010fe200078e3cff */
[----:B------:R-:W4:Y:S04]  /*0a80*/  @P2 LDG.E R24, desc[UR4][R8.64+0xd8] ;  /* 0x0000d80408182981 */ /* 0x000f28000c1e1900 */
[----:B------:R-:W4:Y:S01]  /*0a90*/  @P6 LDG.E R26, desc[UR4][R8.64+0x118] ;  /* 0x00011804081a6981 */ /* 0x000f22000c1e1900 */
[----:B------:R-:W-:Y:S02]  /*0aa0*/  @P1 LOP3.LUT R2, R2, R19, RZ, 0x3c, !PT ;  /* 0x0000001302021212 */ /* 0x000fe400078e3cff */
[----:B------:R-:W-:Y:S01]  /*0ab0*/  @P2 LOP3.LUT R5, R5, R22, RZ, 0x3c, !PT ;  /* 0x0000001605052212 */ /* 0x000fe200078e3cff */
[----:B------:R-:W4:Y:S04]  /*0ac0*/  @P3 LDG.E R19, desc[UR4][R8.64+0xe8] ;  /* 0x0000e80408133981 */ /* 0x000f28000c1e1900 */
[----:B------:R-:W4:Y:S01]  /*0ad0*/  @P4 LDG.E R22, desc[UR4][R8.64+0xf8] ;  /* 0x0000f80408164981 */ /* 0x000f22000c1e1900 */
[----:B------:R-:W-:-:S03]  /*0ae0*/  @P2 LOP3.LUT R4, R4, R21, RZ, 0x3c, !PT ;  /* 0x0000001504042212 */ /* 0x000fc600078e3cff */
[----:B------:R-:W4:Y:S01]  /*0af0*/  @P4 LDG.E R21, desc[UR4][R8.64+0xf4] ;  /* 0x0000f40408154981 */ /* 0x000f22000c1e1900 */
[----:B------:R-:W-:-:S03]  /*0b00*/  @P2 LOP3.LUT R2, R2, R23, RZ, 0x3c, !PT ;  /* 0x0000001702022212 */ /* 0x000fc600078e3cff */
[----:B------:R-:W4:Y:S01]  /*0b10*/  @P4 LDG.E R23, desc[UR4][R8.64+0xfc] ;  /* 0x0000fc0408174981 */ /* 0x000f22000c1e1900 */
[----:B------:R-:W-:-:S03]  /*0b20*/  @P3 LOP3.LUT R4, R4, R25, RZ, 0x3c, !PT ;  /* 0x0000001904043212 */ /* 0x000fc600078e3cff */
[----:B------:R-:W4:Y:S04]  /*0b30*/  @P5 LDG.E R25, desc[UR4][R8.64+0x108] ;  /* 0x0001080408195981 */ /* 0x000f28000c1e1900 */
[----:B------:R-:W4:Y:S01]  /*0b40*/  @P0 LDG.E R27, desc[UR4][R8.64+0x138] ;  /* 0x00013804081b0981 */ /* 0x000f22000c1e1900 */
[----:B---3--:R-:W-:-:S03]  /*0b50*/  @P1 LOP3.LUT R3, R3, R20, RZ, 0x3c, !PT ;  /* 0x0000001403031212 */ /* 0x008fc600078e3cff */
[----:B------:R-:W3:Y:S01]  /*0b60*/  @P3 LDG.E R20, desc[UR4][R8.64+0xec] ;  /* 0x0000ec0408143981 */ /* 0x000ee2000c1e1900 */
[----:B--2---:R-:W-:-:S03]  /*0b70*/  @P3 LOP3.LUT R5, R5, R18, RZ, 0x3c, !PT ;  /* 0x0000001205053212 */ /* 0x004fc600078e3cff */
[----:B------:R-:W2:Y:S01]  /*0b80*/  @P5 LDG.E R18, desc[UR4][R8.64+0x10c] ;  /* 0x00010c0408125981 */ /* 0x000ea2000c1e1900 */
        /* <DEDUP_REMOVED lines=22> */
[----:B------:R-:W-:-:S05]  /*0cf0*/  VIADD R17, R17, 0x10 ;  /* 0x0000001011117836 */ /* 0x000fca0000000000 */
[----:B------:R-:W-:Y:S02]  /*0d00*/  ISETP.NE.AND P1, PT, R17, 0x20, PT ;  /* 0x000000201100780c */ /* 0x000fe40003f25270 */
[----:B------:R-:W-:Y:S02]  /*0d10*/  @P5 LOP3.LUT R2, R2, R19, RZ, 0x3c, !PT ;  /* 0x0000001302025212 */ /* 0x000fe400078e3cff */
[----:B------:R-:W-:Y:S02]  /*0d20*/  @P6 LOP3.LUT R4, R4, R21, RZ, 0x3c, !PT ;  /* 0x0000001504046212 */ /* 0x000fe400078e3cff */
[----:B------:R-:W-:Y:S02]  /*0d30*/  @P6 LOP3.LUT R5, R5, R22, RZ, 0x3c, !PT ;  /* 0x0000001605056212 */ /* 0x000fe400078e3cff */
[----:B------:R-:W-:Y:S02]  /*0d40*/  @P6 LOP3.LUT R2, R2, R23, RZ, 0x3c, !PT ;  /* 0x0000001702026212 */ /* 0x000fe400078e3cff */
[----:B------:R-:W-:-:S02]  /*0d50*/  @P0 LOP3.LUT R4, R4, R25, RZ, 0x3c, !PT ;  /* 0x0000001904040212 */ /* 0x000fc400078e3cff */
[----:B------:R-:W-:Y:S02]  /*0d60*/  @P0 LOP3.LUT R2, R2, R27, RZ, 0x3c, !PT ;  /* 0x0000001b02020212 */ /* 0x000fe400078e3cff */
[----:B---3--:R-:W-:-:S04]  /*0d70*/  @P5 LOP3.LUT R3, R3, R20, RZ, 0x3c, !PT ;  /* 0x0000001403035212 */ /* 0x008fc800078e3cff */
[----:B--2---:R-:W-:Y:S02]  /*0d80*/  @P6 LOP3.LUT R3, R3, R18, RZ, 0x3c, !PT ;  /* 0x0000001203036212 */ /* 0x004fe400078e3cff */
[----:B----4-:R-:W-:Y:S02]  /*0d90*/  @P0 LOP3.LUT R5, R5, R24, RZ, 0x3c, !PT ;  /* 0x0000001805050212 */ /* 0x010fe400078e3cff */
[----:B------:R-:W-:Y:S01]  /*0da0*/  @P0 LOP3.LUT R3, R3, R26, RZ, 0x3c, !PT ;  /* 0x0000001a03030212 */ /* 0x000fe200078e3cff */
[----:B------:R-:W-:Y:S06]  /*0db0*/  @P1 BRA `(.L_x_45) ;  /* 0xfffffff400481947 */ /* 0x000fec000383ffff */
[----:B------:R-:W-:-:S05]  /*0dc0*/  VIADD R15, R15, 0x1 ;  /* 0x000000010f0f7836 */ /* 0x000fca0000000000 */
[----:B------:R-:W-:-:S13]  /*0dd0*/  ISETP.NE.AND P0, PT, R15, 0x5, PT ;  /* 0x000000050f00780c */ /* 0x000fda0003f05270 */
[----:B------:R-:W-:Y:S05]  /*0de0*/  @P0 BRA `(.L_x_46) ;  /* 0xfffffff400240947 */ /* 0x000fea000383ffff */
[----:B------:R-:W0:Y:S01]  /*0df0*/  LDC.64 R8, c[0x0][0x380] ;  /* 0x0000e000ff087b82 */ /* 0x000e220000000a00 */
[----:B------:R-:W-:Y:S01]  /*0e00*/  VIADD R12, R12, 0x1 ;  /* 0x000000010c0c7836 */ /* 0x000fe20000000000 */
[----:B------:R-:W-:-:S04]  /*0e10*/  LOP3.LUT R15, R0, 0x3, RZ, 0xc0, !PT ;  /* 0x00000003000f7812 */ /* 0x000fc800078ec0ff */
[----:B------:R-:W-:Y:S01]  /*0e20*/  ISETP.GE.U32.AND P0, PT, R12, R15, PT ;  /* 0x0000000f0c00720c */ /* 0x000fe20003f06070 */
[----:B0-----:R-:W-:-:S05]  /*0e30*/  IMAD.WIDE.U32 R8, R14, 0x30, R8 ;  /* 0x000000300e087825 */ /* 0x001fca00078e0008 */
[----:B------:R0:W-:Y:S04]  /*0e40*/  STG.E.64 desc[UR4][R8.64+0x8], R4 ;  /* 0x0000080408007986 */ /* 0x0001e8000c101b04 */
[----:B------:R0:W-:Y:S04]  /*0e50*/  STG.E.64 desc[UR4][R8.64+0x10], R2 ;  /* 0x0000100208007986 */ /* 0x0001e8000c101b04 */
[----:B------:R0:W-:Y:S01]  /*0e60*/  STG.E desc[UR4][R8.64+0x4], R13 ;  /* 0x0000040d08007986 */ /* 0x0001e2000c101904 */
[----:B------:R-:W-:Y:S05]  /*0e70*/  @!P0 BRA `(.L_x_47) ;  /* 0xfffffff000f08947 */ /* 0x000fea000383ffff */
.L_x_44:
[----:B------:R-:W-:Y:S05]  /*0e80*/  BSYNC.RECONVERGENT B1 ;  /* 0x0000000000017941 */ /* 0x000fea0003800200 */
.L_x_43:
[----:B------:R-:W-:Y:S01]  /*0e90*/  ISETP.GT.U32.AND P0, PT, R0, 0x3, PT ;  /* 0x000000030000780c */ /* 0x000fe20003f04070 */
[----:B------:R-:W-:Y:S01]  /*0ea0*/  VIADD R10, R10, 0x1 ;  /* 0x000000010a0a7836 */ /* 0x000fe20000000000 */
[--C-:B------:R-:W-:Y:S02]  /*0eb0*/  SHF.R.U64 R0, R0, 0x2, R11.reuse ;  /* 0x0000000200007819 */ /* 0x100fe4000000120b */
[----:B------:R-:W-:Y:S02]  /*0ec0*/  ISETP.GT.U32.AND.EX P0, PT, R11, RZ, PT, P0 ;  /* 0x000000ff0b00720c */ /* 0x000fe40003f04100 */
[----:B------:R-:W-:-:S11]  /*0ed0*/  SHF.R.U32.HI R11, RZ, 0x2, R11 ;  /* 0x00000002ff0b7819 */ /* 0x000fd6000001160b */
[----:B------:R-:W-:Y:S05]  /*0ee0*/  @P0 BRA `(.L_x_48) ;  /* 0xfffffff000b40947 */ /* 0x000fea000383ffff */
.L_x_42:
[----:B------:R-:W-:Y:S05]  /*0ef0*/  BSYNC.RECONVERGENT B0 ;  /* 0x0000000000007941 */ /* 0x000fea0003800200 */
.L_x_41:
[----:B0-----:R-:W0:Y:S01]  /*0f00*/  S2R R5, SR_TID.X ;  /* 0x0000000000057919 */ /* 0x001e220000002100 */
[----:B------:R-:W0:Y:S02]  /*0f10*/  LDC.64 R2, c[0x0][0x380] ;  /* 0x0000e000ff027b82 */ /* 0x000e240000000a00 */
[----:B0-----:R-:W-:-:S05]  /*0f20*/  IMAD.WIDE.U32 R2, R5, 0x30, R2 ;  /* 0x0000003005027825 */ /* 0x001fca00078e0002 */
[----:B------:R-:W-:Y:S04]  /*0f30*/  STG.E.64 desc[UR4][R2.64+0x18], RZ ;  /* 0x000018ff02007986 */ /* 0x000fe8000c101b04 */
[----:B------:R-:W-:Y:S04]  /*0f40*/  STG.E desc[UR4][R2.64+0x20], RZ ;  /* 0x000020ff02007986 */ /* 0x000fe8000c101904 */
[----:B------:R-:W-:Y:S01]  /*0f50*/  STG.E.64 desc[UR4][R2.64+0x28], RZ ;  /* 0x000028ff02007986 */ /* 0x000fe2000c101b04 */
[----:B------:R-:W-:Y:S05]  /*0f60*/  EXIT ;  /* 0x000000000000794d */ /* 0x000fea0003800000 */
.L_x_49:
        /* <DEDUP_REMOVED lines=9> */
.L_x_51:


//--------------------- .nv.global.init           --------------------------
	.section	.nv.global.init,"aw",@progbits
	.align	4
.nv.global.init:
	.type		mrg32k3aM1SubSeq,@object
	.size		mrg32k3aM1SubSeq,(mrg32k3aM2SubSeq - mrg32k3aM1SubSeq)
mrg32k3aM1SubSeq:
        /*0000*/ 	.byte	0x0b, 0xcc, 0xee, 0x04, 0x73, 0x29, 0x8b, 0x6f, 0xf6, 0x53, 0x03, 0xf6, 0x23, 0xf6, 0xea, 0xda
        /* <DEDUP_REMOVED lines=125> */
	.type		mrg32k3aM2SubSeq,@object
	.size		mrg32k3aM2SubSeq,(mrg32k3aM1 - mrg32k3aM2SubSeq)
mrg32k3aM2SubSeq:
        /* <DEDUP_REMOVED lines=126> */
	.type		mrg32k3aM1,@object
	.size		mrg32k3aM1,(mrg32k3aM1Seq - mrg32k3aM1)
mrg32k3aM1:
        /* <DEDUP_REMOVED lines=144> */
	.type		mrg32k3aM1Seq,@object
	.size		mrg32k3aM1Seq,(mrg32k3aM2 - mrg32k3aM1Seq)
mrg32k3aM1Seq:
        /* <DEDUP_REMOVED lines=144> */
	.type		mrg32k3aM2,@object
	.size		mrg32k3aM2,(mrg32k3aM2Seq - mrg32k3aM2)
mrg32k3aM2:
        /* <DEDUP_REMOVED lines=144> */
	.type		mrg32k3aM2Seq,@object
	.size		mrg32k3aM2Seq,(precalc_xorwow_matrix - mrg32k3aM2Seq)
mrg32k3aM2Seq:
        /* <DEDUP_REMOVED lines=144> */
	.type		precalc_xorwow_matrix,@object
	.size		precalc_xorwow_matrix,(precalc_xorwow_offset_matrix - precalc_xorwow_matrix)
precalc_xorwow_matrix:
        /* <DEDUP_REMOVED lines=6400> */
	.type		precalc_xorwow_offset_matrix,@object
	.size		precalc_xorwow_offset_matrix,($str - precalc_xorwow_offset_matrix)
precalc_xorwow_offset_matrix:
        /* <DEDUP_REMOVED lines=6400> */
	.type		$str,@object
	.size		$str,($str$1 - $str)
$str:
        /*353c0*/ 	.byte	0x43, 0x72, 0x69, 0x61, 0x6e, 0x64, 0x6f, 0x20, 0x54, 0x68, 0x72, 0x65, 0x61, 0x64, 0x73, 0x0a
        /*353d0*/ 	.byte	0x00
	.type		$str$1,@object
	.size		$str$1,(.L_10 - $str$1)
$str$1:
        /*353d1*/ 	.byte	0x41, 0x6e, 0x74, 0x65, 0x73, 0x20, 0x64, 0x6f, 0x20, 0x6c, 0x61, 0x63, 0x6f, 0x20, 0x66, 0x6f
        /*353e1*/ 	.byte	0x72, 0x0a, 0x00
.L_10:


//--------------------- .nv.shared.reserved.0     --------------------------
	.section	.nv.shared.reserved.0,"aw",@nobits
	.weak		__nv_reservedSMEM_offset_0_alias
	.size		__nv_reservedSMEM_offset_0_alias, 0, 64
	.other		__nv_reservedSMEM_offset_0_alias,@"STO_CUDA_RESERVED_SHARED STV_DEFAULT"
__nv_reservedSMEM_offset_0_alias:
	.zero		0
	.zero		64


//--------------------- .nv.constant0._Z6kernelPiS_S_S_iiiP17curandStateXORWOW --------------------------
	.section	.nv.constant0._Z6kernelPiS_S_S_iiiP17curandStateXORWOW,"a",@progbits
	.sectionflags	@""
	.align	4
.nv.constant0._Z6kernelPiS_S_S_iiiP17curandStateXORWOW:
	.zero		952


//--------------------- .nv.constant0._Z12setup_curandP17curandStateXORWOWmii --------------------------
	.section	.nv.constant0._Z12setup_curandP17curandStateXORWOWmii,"a",@progbits
	.sectionflags	@""
	.align	4
.nv.constant0._Z12setup_curandP17curandStateXORWOWmii:
	.zero		920


//--------------------- SYMBOLS --------------------------

	.type		.nv.reservedSmem.offset0,@object
	.size		.nv.reservedSmem.offset0,0x4
	.type		vprintf,@function
